	.target	sm_100a

	.elftype	@"ET_EXEC"


//--------------------- .note.nv.tkinfo           --------------------------
	.section	.note.nv.tkinfo,"",@"SHT_NOTE"
	.sectionflags	@"SHF_NOTE_NV_TKINFO"
	.tkinfo
        /*0018*/ 	.word	0x00000081
        /*0030*/ 	.string	""
        /*0030*/ 	.string	"ptxas-blackwell"
        /*0030*/ 	.string	"Cuda compilation tools, release 12.9, V12.9.86"
        /*0030*/ 	.string	"Build cuda_12.9.r12.9/compiler.36037853_0"
        /*0030*/ 	.string	"-v  -suppress-debug-info  -lineinfo  -arch sm_100a "



//--------------------- .note.nv.cuver            --------------------------
	.section	.note.nv.cuver,"",@"SHT_NOTE"
	.sectionflags	@"SHF_NOTE_NV_CUVER"
        /*0018*/ 	.short	0x0001
        /*001a*/ 	.short	0x0064
        /*001c*/ 	.short	0x0001
        /*001e*/ 	.short	0x0000
        /*0020*/ 	.short	0x0001
        /*0022*/ 	.short	0x0000


//--------------------- .nv.info                  --------------------------
	.section	.nv.info,"",@"SHT_CUDA_INFO"
	.align	4


	//----- nvinfo : EIATTR_REGCOUNT
	.align		4
        /*0000*/ 	.byte	0x04, 0x2f
        /*0002*/ 	.short	(.L_4 - .L_3)
	.align		4
.L_3:
        /*0004*/ 	.word	index@(gluon_tcgen05)
        /*0008*/ 	.word	0x00000087


	//----- nvinfo : EIATTR_FRAME_SIZE
	.align		4
.L_4:
        /*000c*/ 	.byte	0x04, 0x11
        /*000e*/ 	.short	(.L_6 - .L_5)
	.align		4
.L_5:
        /*0010*/ 	.word	index@($__internal_2_$__cuda_sm10x_tcgen05_guardrail_trap_unallocated_columns_being_dealloced)
        /*0014*/ 	.word	0x00000000


	//----- nvinfo : EIATTR_FRAME_SIZE
	.align		4
.L_6:
        /*0018*/ 	.byte	0x04, 0x11
        /*001a*/ 	.short	(.L_8 - .L_7)
	.align		4
.L_7:
        /*001c*/ 	.word	index@($__internal_1_$__cuda_sm10x_tcgen05_guardrail_trap_phase_invalid_during_alloc)
        /*0020*/ 	.word	0x00000000


	//----- nvinfo : EIATTR_FRAME_SIZE
	.align		4
.L_8:
        /*0024*/ 	.byte	0x04, 0x11
        /*0026*/ 	.short	(.L_10 - .L_9)
	.align		4
.L_9:
        /*0028*/ 	.word	index@($__internal_0_$__cuda_sm10x_tcgen05_guardrail_trap_col_being_dealloced_not_returned_by_alloc)
        /*002c*/ 	.word	0x00000000


	//----- nvinfo : EIATTR_FRAME_SIZE
	.align		4
.L_10:
        /*0030*/ 	.byte	0x04, 0x11
        /*0032*/ 	.short	(.L_12 - .L_11)
	.align		4
.L_11:
        /*0034*/ 	.word	index@(gluon_tcgen05)
        /*0038*/ 	.word	0x00000000


	//----- nvinfo : EIATTR_MIN_STACK_SIZE
	.align		4
.L_12:
        /*003c*/ 	.byte	0x04, 0x12
        /*003e*/ 	.short	(.L_14 - .L_13)
	.align		4
.L_13:
        /*0040*/ 	.word	index@(gluon_tcgen05)
        /*0044*/ 	.word	0x00000000
.L_14:


//--------------------- .nv.info.gluon_tcgen05    --------------------------
	.section	.nv.info.gluon_tcgen05,"",@"SHT_CUDA_INFO"
	.sectionflags	@""
	.align	4


	//----- nvinfo : EIATTR_CUDA_API_VERSION
	.align		4
        /*0000*/ 	.byte	0x04, 0x37
        /*0002*/ 	.short	(.L_16 - .L_15)
.L_15:
        /*0004*/ 	.word	0x00000081


	//----- nvinfo : EIATTR_KPARAM_INFO
	.align		4
.L_16:
        /*0008*/ 	.byte	0x04, 0x17
        /*000a*/ 	.short	(.L_18 - .L_17)
.L_17:
        /*000c*/ 	.word	0x00000000
        /*0010*/ 	.short	0x000a
        /*0012*/ 	.short	0x0048
        /*0014*/ 	.byte	0x00, 0xf4, 0x21, 0x00


	//----- nvinfo : EIATTR_KPARAM_INFO
	.align		4
.L_18:
        /*0018*/ 	.byte	0x04, 0x17
        /*001a*/ 	.short	(.L_20 - .L_19)
.L_19:
        /*001c*/ 	.word	0x00000000
        /*0020*/ 	.short	0x0009
        /*0022*/ 	.short	0x0040
        /*0024*/ 	.byte	0x00, 0xf4, 0x21, 0x00


	//----- nvinfo : EIATTR_KPARAM_INFO
	.align		4
.L_20:
        /*0028*/ 	.byte	0x04, 0x17
        /*002a*/ 	.short	(.L_22 - .L_21)
.L_21:
        /*002c*/ 	.word	0x00000000
        /*0030*/ 	.short	0x0008
        /*0032*/ 	.short	0x0038
        /*0034*/ 	.byte	0x00, 0xf0, 0x21, 0x00


	//----- nvinfo : EIATTR_KPARAM_INFO
	.align		4
.L_22:
        /*0038*/ 	.byte	0x04, 0x17
        /*003a*/ 	.short	(.L_24 - .L_23)
.L_23:
        /*003c*/ 	.word	0x00000000
        /*0040*/ 	.short	0x0007
        /*0042*/ 	.short	0x0030
        /*0044*/ 	.byte	0x00, 0xf0, 0x21, 0x00


	//----- nvinfo : EIATTR_KPARAM_INFO
	.align		4
.L_24:
        /*0048*/ 	.byte	0x04, 0x17
        /*004a*/ 	.short	(.L_26 - .L_25)
.L_25:
        /*004c*/ 	.word	0x00000000
        /*0050*/ 	.short	0x0006
        /*0052*/ 	.short	0x0028
        /*0054*/ 	.byte	0x00, 0xf0, 0x21, 0x00


	//----- nvinfo : EIATTR_KPARAM_INFO
	.align		4
.L_26:
        /*0058*/ 	.byte	0x04, 0x17
        /*005a*/ 	.short	(.L_28 - .L_27)
.L_27:
        /*005c*/ 	.word	0x00000000
        /*0060*/ 	.short	0x0005
        /*0062*/ 	.short	0x0020
        /*0064*/ 	.byte	0x00, 0xf0, 0x11, 0x00


	//----- nvinfo : EIATTR_KPARAM_INFO
	.align		4
.L_28:
        /*0068*/ 	.byte	0x04, 0x17
        /*006a*/ 	.short	(.L_30 - .L_29)
.L_29:
        /*006c*/ 	.word	0x00000000
        /*0070*/ 	.short	0x0004
        /*0072*/ 	.short	0x001c
        /*0074*/ 	.byte	0x00, 0xf0, 0x11, 0x00


	//----- nvinfo : EIATTR_KPARAM_INFO
	.align		4
.L_30:
        /*0078*/ 	.byte	0x04, 0x17
        /*007a*/ 	.short	(.L_32 - .L_31)
.L_31:
        /*007c*/ 	.word	0x00000000
        /*0080*/ 	.short	0x0003
        /*0082*/ 	.short	0x0018
        /*0084*/ 	.byte	0x00, 0xf0, 0x11, 0x00


	//----- nvinfo : EIATTR_KPARAM_INFO
	.align		4
.L_32:
        /*0088*/ 	.byte	0x04, 0x17
        /*008a*/ 	.short	(.L_34 - .L_33)
.L_33:
        /*008c*/ 	.word	0x00000000
        /*0090*/ 	.short	0x0002
        /*0092*/ 	.short	0x0010
        /*0094*/ 	.byte	0x00, 0xf4, 0x21, 0x00


	//----- nvinfo : EIATTR_KPARAM_INFO
	.align		4
.L_34:
        /*0098*/ 	.byte	0x04, 0x17
        /*009a*/ 	.short	(.L_36 - .L_35)
.L_35:
        /*009c*/ 	.word	0x00000000
        /*00a0*/ 	.short	0x0001
        /*00a2*/ 	.short	0x0008
        /*00a4*/ 	.byte	0x00, 0xf4, 0x21, 0x00


	//----- nvinfo : EIATTR_KPARAM_INFO
	.align		4
.L_36:
        /*00a8*/ 	.byte	0x04, 0x17
        /*00aa*/ 	.short	(.L_38 - .L_37)
.L_37:
        /*00ac*/ 	.word	0x00000000
        /*00b0*/ 	.short	0x0000
        /*00b2*/ 	.short	0x0000
        /*00b4*/ 	.byte	0x00, 0xf4, 0x21, 0x00


	//----- nvinfo : EIATTR_AT_ENTRY_FRAGMENTS
	.align		4
.L_38:
        /*00b8*/ 	.byte	0x04, 0x4f
        /*00ba*/ 	.short	(.L_40 - .L_39)


	//   ....[0]....
.L_39:
        /*00bc*/ 	.word	0x00000004


	//----- nvinfo : EIATTR_RESERVED_SMEM_USED
	.align		4
.L_40:
        /*00c0*/ 	.byte	0x01, 0x41
	.zero		2


	//----- nvinfo : EIATTR_SPARSE_MMA_MASK
	.align		4
        /*00c4*/ 	.byte	0x03, 0x50
        /*00c6*/ 	.short	0x0000


	//----- nvinfo : EIATTR_TCGEN05_1CTA_USED
	.align		4
        /*00c8*/ 	.byte	0x01, 0x51
	.zero		2


	//----- nvinfo : EIATTR_MAXREG_COUNT
	.align		4
        /*00cc*/ 	.byte	0x03, 0x1b
        /*00ce*/ 	.short	0x00ff


	//----- nvinfo : EIATTR_NUM_BARRIERS
	.align		4
        /*00d0*/ 	.byte	0x02, 0x4c
        /*00d2*/ 	.byte	0x01
	.zero		1


	//----- nvinfo : EIATTR_INT_WARP_WIDE_INSTR_OFFSETS
	.align		4
        /*00d4*/ 	.byte	0x04, 0x31
        /*00d6*/ 	.short	(.L_42 - .L_41)


	//   ....[0]....
.L_41:
        /*00d8*/ 	.word	0x00001720


	//   ....[1]....
        /*00dc*/ 	.word	0x00001740


	//   ....[2]....
        /*00e0*/ 	.word	0x000017c0


	//   ....[3]....
        /*00e4*/ 	.word	0x00001bc0


	//   ....[4]....
        /*00e8*/ 	.word	0x00001c10


	//   ....[5]....
        /*00ec*/ 	.word	0x00001c30


	//   ....[6]....
        /*00f0*/ 	.word	0x00001c40


	//   ....[7]....
        /*00f4*/ 	.word	0x00002080


	//   ....[8]....
        /*00f8*/ 	.word	0x00002090


	//   ....[9]....
        /*00fc*/ 	.word	0x00002210


	//   ....[10]....
        /*0100*/ 	.word	0x00002260


	//   ....[11]....
        /*0104*/ 	.word	0x000022b0


	//   ....[12]....
        /*0108*/ 	.word	0x000022d0


	//   ....[13]....
        /*010c*/ 	.word	0x000027a0


	//   ....[14]....
        /*0110*/ 	.word	0x000027b0


	//   ....[15]....
        /*0114*/ 	.word	0x00002b40


	//   ....[16]....
        /*0118*/ 	.word	0x00002b50


	//   ....[17]....
        /*011c*/ 	.word	0x000032c0


	//   ....[18]....
        /*0120*/ 	.word	0x00003310


	//----- nvinfo : EIATTR_COOP_GROUP_MASK_REGIDS
	.align		4
.L_42:
        /*0124*/ 	.byte	0x04, 0x29
        /*0126*/ 	.short	(.L_44 - .L_43)


	//   ....[0]....
.L_43:
        /*0128*/ 	.word	0xffffffff


	//   ....[1]....
        /*012c*/ 	.word	0xffffffff


	//   ....[2]....
        /*0130*/ 	.word	0xffffffff


	//   ....[3]....
        /*0134*/ 	.word	0xffffffff


	//   ....[4]....
        /*0138*/ 	.word	0xffffffff


	//   ....[5]....
        /*013c*/ 	.word	0xffffffff


	//   ....[6]....
        /*0140*/ 	.word	0xffffffff


	//   ....[7]....
        /*0144*/ 	.word	0xffffffff


	//   ....[8]....
        /*0148*/ 	.word	0xffffffff


	//   ....[9]....
        /*014c*/ 	.word	0xffffffff


	//----- nvinfo : EIATTR_COOP_GROUP_INSTR_OFFSETS
	.align		4
.L_44:
        /*0150*/ 	.byte	0x04, 0x28
        /*0152*/ 	.short	(.L_46 - .L_45)


	//   ....[0]....
.L_45:
        /*0154*/ 	.word	0x00000050


	//   ....[1]....
        /*0158*/ 	.word	0x00000310


	//   ....[2]....
        /*015c*/ 	.word	0x00000500


	//   ....[3]....
        /*0160*/ 	.word	0x000009c0


	//   ....[4]....
        /*0164*/ 	.word	0x00000b00


	//   ....[5]....
        /*0168*/ 	.word	0x00000fb0


	//   ....[6]....
        /*016c*/ 	.word	0x000010f0


	//   ....[7]....
        /*0170*/ 	.word	0x000015e0


	//   ....[8]....
        /*0174*/ 	.word	0x00003150


	//   ....[9]....
        /*0178*/ 	.word	0x000033c0


	//----- nvinfo : EIATTR_VRC_CTA_INIT_COUNT
	.align		4
.L_46:
        /*017c*/ 	.byte	0x02, 0x4a
        /*017e*/ 	.byte	0x80
	.zero		1


	//----- nvinfo : EIATTR_MBARRIER_INSTR_OFFSETS
	.align		4
        /*0180*/ 	.byte	0x04, 0x39
        /*0182*/ 	.short	(.L_48 - .L_47)


	//   ....[0]....
.L_47:
        /*0184*/ 	.word	0x000017e0
        /*0188*/ 	.word	0x000000ff
        /*018c*/ 	.word	0x00060000
        /*0190*/ 	.short	0x0100
        /*0192*/ 	.byte	0x0b
	.zero		1


	//   ....[1]....
        /*0194*/ 	.word	0x000017f0
        /*0198*/ 	.word	0x000000ff
        /*019c*/ 	.word	0x00060020
        /*01a0*/ 	.short	0x0100
        /*01a2*/ 	.byte	0x0b
	.zero		1


	//   ....[2]....
        /*01a4*/ 	.word	0x000018a0
        /*01a8*/ 	.word	0x000000ff
        /*01ac*/ 	.word	0x00060008
        /*01b0*/ 	.short	0x0100
        /*01b2*/ 	.byte	0x0b
	.zero		1


	//   ....[3]....
        /*01b4*/ 	.word	0x000018b0
        /*01b8*/ 	.word	0x000000ff
        /*01bc*/ 	.word	0x00060028
        /*01c0*/ 	.short	0x0100
        /*01c2*/ 	.byte	0x0b
	.zero		1


	//   ....[4]....
        /*01c4*/ 	.word	0x00001990
        /*01c8*/ 	.word	0x000000ff
        /*01cc*/ 	.word	0x00060010
        /*01d0*/ 	.short	0x0100
        /*01d2*/ 	.byte	0x0b
	.zero		1


	//   ....[5]....
        /*01d4*/ 	.word	0x000019a0
        /*01d8*/ 	.word	0x000000ff
        /*01dc*/ 	.word	0x00060030
        /*01e0*/ 	.short	0x0100
        /*01e2*/ 	.byte	0x0b
	.zero		1


	//   ....[6]....
        /*01e4*/ 	.word	0x00001ab0
        /*01e8*/ 	.word	0x000000ff
        /*01ec*/ 	.word	0x00060018
        /*01f0*/ 	.short	0x0100
        /*01f2*/ 	.byte	0x0b
	.zero		1


	//   ....[7]....
        /*01f4*/ 	.word	0x00001ac0
        /*01f8*/ 	.word	0x000000ff
        /*01fc*/ 	.word	0x00060038
        /*0200*/ 	.short	0x0100
        /*0202*/ 	.byte	0x0b
	.zero		1


	//   ....[8]....
        /*0204*/ 	.word	0x00001ce0
        /*0208*/ 	.word	0x000000ff
        /*020c*/ 	.word	0x00060000
        /*0210*/ 	.short	0x010a
        /*0212*/ 	.byte	0x0b
	.zero		1


	//   ....[9]....
        /*0214*/ 	.word	0x000020e0
        /*0218*/ 	.word	0x000000ff
        /*021c*/ 	.word	0x00060020
        /*0220*/ 	.short	0x010a
        /*0222*/ 	.byte	0x0b
	.zero		1


	//   ....[10]....
        /*0224*/ 	.word	0x00002350
        /*0228*/ 	.word	0x000000ff
        /*022c*/ 	.word	0x00060000
        /*0230*/ 	.short	0x010a
        /*0232*/ 	.byte	0x25
	.zero		1


	//   ....[11]....
        /*0234*/ 	.word	0x000027f0
        /*0238*/ 	.word	0x000000ff
        /*023c*/ 	.word	0x00060020
        /*0240*/ 	.short	0x010a
        /*0242*/ 	.byte	0x25
	.zero		1


	//   ....[12]....
        /*0244*/ 	.word	0x000028c0
        /*0248*/ 	.word	0x000000ff
        /*024c*/ 	.word	0x00060000
        /*0250*/ 	.short	0x0108
        /*0252*/ 	.byte	0x0b
	.zero		1


	//   ....[13]....
        /*0254*/ 	.word	0x000028d0
        /*0258*/ 	.word	0x000000ff
        /*025c*/ 	.word	0x00060020
        /*0260*/ 	.short	0x0108
        /*0262*/ 	.byte	0x0b
	.zero		1


	//   ....[14]....
        /*0264*/ 	.word	0x00002920
        /*0268*/ 	.word	0x000000ff
        /*026c*/ 	.word	0x00060008
        /*0270*/ 	.short	0x0108
        /*0272*/ 	.byte	0x0b
	.zero		1


	//   ....[15]....
        /*0274*/ 	.word	0x00002930
        /*0278*/ 	.word	0x000000ff
        /*027c*/ 	.word	0x00060028
        /*0280*/ 	.short	0x0108
        /*0282*/ 	.byte	0x0b
	.zero		1


	//   ....[16]....
        /*0284*/ 	.word	0x00002980
        /*0288*/ 	.word	0x000000ff
        /*028c*/ 	.word	0x00060010
        /*0290*/ 	.short	0x0108
        /*0292*/ 	.byte	0x0b
	.zero		1


	//   ....[17]....
        /*0294*/ 	.word	0x00002990
        /*0298*/ 	.word	0x000000ff
        /*029c*/ 	.word	0x00060030
        /*02a0*/ 	.short	0x0108
        /*02a2*/ 	.byte	0x0b
	.zero		1


	//   ....[18]....
        /*02a4*/ 	.word	0x000029e0
        /*02a8*/ 	.word	0x000000ff
        /*02ac*/ 	.word	0x00060018
        /*02b0*/ 	.short	0x0108
        /*02b2*/ 	.byte	0x0b
	.zero		1


	//   ....[19]....
        /*02b4*/ 	.word	0x000029f0
        /*02b8*/ 	.word	0x000000ff
        /*02bc*/ 	.word	0x00060038
        /*02c0*/ 	.short	0x0108
        /*02c2*/ 	.byte	0x0b
	.zero		1


	//   ....[20]....
        /*02c4*/ 	.word	0x000033e0
        /*02c8*/ 	.word	0x000000ff
        /*02cc*/ 	.word	0x00060000
        /*02d0*/ 	.short	0x010a
        /*02d2*/ 	.byte	0x0b
	.zero		1


	//   ....[21]....
        /*02d4*/ 	.word	0x00003410
        /*02d8*/ 	.word	0x000000ff
        /*02dc*/ 	.word	0x00060020
        /*02e0*/ 	.short	0x010a
        /*02e2*/ 	.byte	0x0b
	.zero		1


	//   ....[22]....
        /*02e4*/ 	.word	0x00003440
        /*02e8*/ 	.word	0x000000ff
        /*02ec*/ 	.word	0x00060000
        /*02f0*/ 	.short	0x010a
        /*02f2*/ 	.byte	0x25
	.zero		1


	//   ....[23]....
        /*02f4*/ 	.word	0x00003470
        /*02f8*/ 	.word	0x000000ff
        /*02fc*/ 	.word	0x00060020
        /*0300*/ 	.short	0x010a
        /*0302*/ 	.byte	0x25
	.zero		1


	//----- nvinfo : EIATTR_NUM_MBARRIERS
	.align		4
.L_48:
        /*0304*/ 	.byte	0x03, 0x38
        /*0306*/ 	.short	0x0008


	//----- nvinfo : EIATTR_EXIT_INSTR_OFFSETS
	.align		4
        /*0308*/ 	.byte	0x04, 0x1c
        /*030a*/ 	.short	(.L_50 - .L_49)


	//   ....[0]....
.L_49:
        /*030c*/ 	.word	0x000033d0


	//----- nvinfo : EIATTR_REQNTID
	.align		4
.L_50:
        /*0310*/ 	.byte	0x04, 0x10
        /*0312*/ 	.short	(.L_52 - .L_51)
.L_51:
        /*0314*/ 	.word	0x00000100
        /*0318*/ 	.word	0x00000001
        /*031c*/ 	.word	0x00000001


	//----- nvinfo : EIATTR_CRS_STACK_SIZE
	.align		4
.L_52:
        /*0320*/ 	.byte	0x04, 0x1e
        /*0322*/ 	.short	(.L_54 - .L_53)
.L_53:
        /*0324*/ 	.word	0x00000000


	//----- nvinfo : EIATTR_CBANK_PARAM_SIZE
	.align		4
.L_54:
        /*0328*/ 	.byte	0x03, 0x19
        /*032a*/ 	.short	0x0050


	//----- nvinfo : EIATTR_PARAM_CBANK
	.align		4
        /*032c*/ 	.byte	0x04, 0x0a
        /*032e*/ 	.short	(.L_56 - .L_55)
	.align		4
.L_55:
        /*0330*/ 	.word	index@(.nv.constant0.gluon_tcgen05)
        /*0334*/ 	.short	0x0380
        /*0336*/ 	.short	0x0050


	//----- nvinfo : EIATTR_SW_WAR
	.align		4
.L_56:
        /*0338*/ 	.byte	0x04, 0x36
        /*033a*/ 	.short	(.L_58 - .L_57)
.L_57:
        /*033c*/ 	.word	0x00000008
.L_58:


//--------------------- .nv.compat                --------------------------
	.section	.nv.compat,"",@"SHT_CUDA_COMPAT_INFO"
	.align	4
        /*0000*/ 	.byte	0x02, 0x02, 0x02, 0x00, 0x02, 0x05, 0x05, 0x00, 0x02, 0x03, 0x03, 0x00, 0x02, 0x06, 0x01, 0x00


//--------------------- .nv.callgraph             --------------------------
	.section	.nv.callgraph,"",@"SHT_CUDA_CALLGRAPH"
	.align	4
	.sectionentsize	8
	.align		4
        /*0000*/ 	.word	0x00000000
	.align		4
        /*0004*/ 	.word	0xffffffff
	.align		4
        /*0008*/ 	.word	0x00000000
	.align		4
        /*000c*/ 	.word	0xfffffffe
	.align		4
        /*0010*/ 	.word	0x00000000
	.align		4
        /*0014*/ 	.word	0xfffffffd
	.align		4
        /*0018*/ 	.word	0x00000000
	.align		4
        /*001c*/ 	.word	0xfffffffc


//--------------------- .text.gluon_tcgen05       --------------------------
	.section	.text.gluon_tcgen05,"ax",@progbits
	.align	128
        .global         gluon_tcgen05
        .type           gluon_tcgen05,@function
        .size           gluon_tcgen05,(.L_x_85 - gluon_tcgen05)
        .other          gluon_tcgen05,@"STO_CUDA_ENTRY STV_DEFAULT"
gluon_tcgen05:
.text.gluon_tcgen05:
[----:B------:R-:W1:Y:S01]  /*0000*/  LDC R1, c[0x0][0x37c] ;  /* 0x0000df00ff017b82 */ /* 0x000e620000000800 */
[----:B------:R-:W2:Y:S02]  /*0010*/  S2R R0, SR_TID.X ;  /* 0x0000000000007919 */ /* 0x000ea40000002100 */
[----:B--2---:R-:W-:-:S13]  /*0020*/  ISETP.GE.U32.AND P2, PT, R0, 0x20, PT ;  /* 0x000000200000780c */ /* 0x004fda0003f46070 */
[----:B------:R-:W-:Y:S05]  /*0030*/  @P2 BRA `(.L_x_0) ;  /* 0x0000000000b82947 */ /* 0x000fea0003800000 */
[----:B------:R-:W2:Y:S01]  /*0040*/  S2UR UR6, SR_CgaCtaId ;  /* 0x00000000000679c3 */ /* 0x000ea20000008800 */
[----:B------:R-:W-:Y:S01]  /*0050*/  NOP ;  /* 0x0000000000007918 */ /* 0x000fe20000000000 */
[----:B------:R-:W-:Y:S02]  /*0060*/  UMOV UR4, 0x40 ;  /* 0x0000004000047882 */ /* 0x000fe40000000000 */
[----:B--2---:R-:W-:-:S09]  /*0070*/  ULEA UR4, UR6, UR4, 0x18 ;  /* 0x0000000406047291 */ /* 0x004fd2000f8ec0ff */
[----:B------:R-:W2:Y:S01]  /*0080*/  LDS.U8 R2, [UR4] ;  /* 0x00000004ff027984 */ /* 0x000ea20008000000 */
[----:B------:R-:W-:Y:S02]  /*0090*/  UMOV UR4, 0x400 ;  /* 0x0000040000047882 */ /* 0x000fe40000000000 */
[----:B------:R-:W-:Y:S01]  /*00a0*/  ULEA UR4, UR6, UR4, 0x18 ;  /* 0x0000000406047291 */ /* 0x000fe2000f8ec0ff */
[----:B--2---:R-:W-:-:S13]  /*00b0*/  ISETP.NE.AND P0, PT, R2, RZ, PT ;  /* 0x000000ff0200720c */ /* 0x004fda0003f05270 */
[----:B------:R-:W-:Y:S05]  /*00c0*/  @P0 BRA `(.L_x_1) ;  /* 0x00000000007c0947 */ /* 0x000fea0003800000 */
[----:B------:R-:W-:-:S13]  /*00d0*/  ELECT P0, URZ, PT ;  /* 0x0000000000ff782f */ /* 0x000fda0003800000 */
[----:B------:R-:W-:Y:S05]  /*00e0*/  @!P0 BRA `(.L_x_2) ;  /* 0x0000000000848947 */ /* 0x000fea0003800000 */
[----:B------:R-:W-:Y:S01]  /*00f0*/  UMOV UR5, 0x8 ;  /* 0x0000000800057882 */ /* 0x000fe20000000000 */
[----:B------:R-:W-:Y:S02]  /*0100*/  IMAD.MOV.U32 R5, RZ, RZ, 0x1 ;  /* 0x00000001ff057424 */ /* 0x000fe400078e00ff */
[----:B------:R-:W-:Y:S02]  /*0110*/  IMAD.MOV.U32 R3, RZ, RZ, 0xff ;  /* 0x000000ffff037424 */ /* 0x000fe400078e00ff */
[----:B------:R-:W-:Y:S04]  /*0120*/  DEPBAR.LE SB2, 0x36 ;  /* 0x0000ad800000791a */ /* 0x000fe80000000000 */
[----:B------:R-:W2:Y:S02]  /*0130*/  UTCATOMSWS.FIND_AND_SET.ALIGN UP0, UR5, UR5 ;  /* 0x00000005000575e3 */ /* 0x000ea40008000800 */
[----:B--2---:R-:W-:-:S04]  /*0140*/  PLOP3.LUT P0, PT, PT, PT, UP0, 0x80, 0x8 ;  /* 0x000000000008781c */ /* 0x004fc80003f0f008 */
[----:B------:R-:W-:-:S04]  /*0150*/  SEL R2, RZ, 0xffffffff, !P0 ;  /* 0xffffffffff027807 */ /* 0x000fc80004000000 */
[----:B------:R-:W-:Y:S01]  /*0160*/  ISETP.NE.AND P0, PT, R2, RZ, PT ;  /* 0x000000ff0200720c */ /* 0x000fe20003f05270 */
[----:B------:R-:W-:-:S12]  /*0170*/  IMAD.U32 R2, RZ, RZ, UR5 ;  /* 0x00000005ff027e24 */ /* 0x000fd8000f8e00ff */
[----:B------:R-:W-:Y:S05]  /*0180*/  @P0 BRA `(.L_x_3) ;  /* 0x0000000000240947 */ /* 0x000fea0003800000 */
.L_x_4:
[----:B------:R-:W-:Y:S05]  /*0190*/  NANOSLEEP 0x64 ;  /* 0x000000640000795d */ /* 0x000fea0003800000 */
[----:B------:R-:W-:-:S05]  /*01a0*/  UMOV UR5, 0x8 ;  /* 0x0000000800057882 */ /* 0x000fca0000000000 */
[----:B------:R-:W-:Y:S04]  /*01b0*/  DEPBAR.LE SB2, 0x36 ;  /* 0x0000ad800000791a */ /* 0x000fe80000000000 */
[----:B------:R-:W2:Y:S02]  /*01c0*/  UTCATOMSWS.FIND_AND_SET.ALIGN UP0, UR5, UR5 ;  /* 0x00000005000575e3 */ /* 0x000ea40008000800 */
[----:B--2---:R-:W-:-:S04]  /*01d0*/  PLOP3.LUT P0, PT, PT, PT, UP0, 0x80, 0x8 ;  /* 0x000000000008781c */ /* 0x004fc80003f0f008 */
[----:B------:R-:W-:-:S04]  /*01e0*/  SEL R2, RZ, 0xffffffff, !P0 ;  /* 0xffffffffff027807 */ /* 0x000fc80004000000 */
[----:B------:R-:W-:Y:S01]  /*01f0*/  ISETP.NE.AND P0, PT, R2, RZ, PT ;  /* 0x000000ff0200720c */ /* 0x000fe20003f05270 */
[----:B------:R-:W-:-:S12]  /*0200*/  IMAD.U32 R2, RZ, RZ, UR5 ;  /* 0x00000005ff027e24 */ /* 0x000fd8000f8e00ff */
[----:B------:R-:W-:Y:S05]  /*0210*/  @!P0 BRA `(.L_x_4) ;  /* 0xfffffffc00dc8947 */ /* 0x000fea000383ffff */
.L_x_3:
[C---:B------:R-:W-:Y:S01]  /*0220*/  VIADD R4, R2.reuse, 0x10 ;  /* 0x0000001002047836 */ /* 0x040fe20000000000 */
[----:B------:R-:W-:Y:S01]  /*0230*/  UMOV UR5, 0x50 ;  /* 0x0000005000057882 */ /* 0x000fe20000000000 */
[----:B------:R-:W-:Y:S01]  /*0240*/  SHF.L.U32 R3, R3, R2, RZ ;  /* 0x0000000203037219 */ /* 0x000fe200000006ff */
[----:B------:R-:W-:Y:S01]  /*0250*/  ULEA UR5, UR6, UR5, 0x18 ;  /* 0x0000000506057291 */ /* 0x000fe2000f8ec0ff */
[----:B------:R-:W-:Y:S01]  /*0260*/  IMAD.SHL.U32 R2, R2, 0x20, RZ ;  /* 0x0000002002027824 */ /* 0x000fe200078e00ff */
[----:B------:R-:W-:-:S04]  /*0270*/  SHF.L.U32 R4, R5, R4, RZ ;  /* 0x0000000405047219 */ /* 0x000fc800000006ff */
[----:B------:R-:W-:-:S05]  /*0280*/  LOP3.LUT R3, R4, R3, RZ, 0xfc, !PT ;  /* 0x0000000304037212 */ /* 0x000fca00078efcff */
[----:B------:R2:W-:Y:S04]  /*0290*/  ATOMS.OR RZ, [UR5], R3 ;  /* 0x00000003ffff798c */ /* 0x0005e8000b000005 */
[----:B------:R2:W-:Y:S01]  /*02a0*/  STS [UR4], R2 ;  /* 0x00000002ff007988 */ /* 0x0005e20008000804 */
[----:B------:R-:W-:Y:S05]  /*02b0*/  BRA `(.L_x_2) ;  /* 0x0000000000107947 */ /* 0x000fea0003800000 */
.L_x_1:
[----:B------:R-:W-:Y:S01]  /*02c0*/  IMAD.MOV.U32 R3, RZ, RZ, -0x1 ;  /* 0xffffffffff037424 */ /* 0x000fe200078e00ff */
[----:B------:R-:W-:-:S04]  /*02d0*/  MOV R2, 0x300 ;  /* 0x0000030000027802 */ /* 0x000fc80000000f00 */
[----:B------:R2:W-:Y:S03]  /*02e0*/  STS [UR4], R3 ;  /* 0x00000003ff007988 */ /* 0x0005e60008000804 */
[----:B-12---:R-:W-:Y:S05]  /*02f0*/  CALL.REL.NOINC `($__internal_1_$__cuda_sm10x_tcgen05_guardrail_trap_phase_invalid_during_alloc) ;  /* 0x0000003000747944 */ /* 0x006fea0003c00000 */
.L_x_2:
[----:B------:R-:W-:Y:S05]  /*0300*/  WARPSYNC.ALL ;  /* 0x0000000000007948 */ /* 0x000fea0003800000 */
[----:B------:R-:W-:Y:S01]  /*0310*/  NOP ;  /* 0x0000000000007918 */ /* 0x000fe20000000000 */
.L_x_0:
[----:B------:R-:W3:Y:S08]  /*0320*/  S2UR UR4, SR_CgaCtaId ;  /* 0x00000000000479c3 */ /* 0x000ef00000008800 */
[----:B------:R-:W-:Y:S01]  /*0330*/  BAR.SYNC.DEFER_BLOCKING 0x0 ;  /* 0x0000000000007b1d */ /* 0x000fe20000010000 */
[----:B------:R-:W-:-:S05]  /*0340*/  LOP3.LUT R132, R0, 0xff, RZ, 0xc0, !PT ;  /* 0x000000ff00847812 */ /* 0x000fca00078ec0ff */
[----:B------:R-:W-:Y:S02]  /*0350*/  UMOV UR11, 0x400 ;  /* 0x00000400000b7882 */ /* 0x000fe40000000000 */
[----:B------:R-:W4:Y:S08]  /*0360*/  LDC R4, c[0x0][0x398] ;  /* 0x0000e600ff047b82 */ /* 0x000f300000000800 */
[----:B------:R-:W5:Y:S01]  /*0370*/  LDC R12, c[0x0][0x3a0] ;  /* 0x0000e800ff0c7b82 */ /* 0x000f620000000800 */
[----:B---3--:R-:W-:-:S07]  /*0380*/  ULEA UR11, UR4, UR11, 0x18 ;  /* 0x0000000b040b7291 */ /* 0x008fce000f8ec0ff */
[----:B------:R-:W3:Y:S02]  /*0390*/  S2UR UR14, SR_CTAID.Y ;  /* 0x00000000000e79c3 */ /* 0x000ee40000002600 */
[----:B--2---:R-:W2:Y:S06]  /*03a0*/  LDS R3, [UR11] ;  /* 0x0000000bff037984 */ /* 0x004eac0008000800 */
[----:B------:R-:W-:Y:S06]  /*03b0*/  BAR.SYNC.DEFER_BLOCKING 0x0 ;  /* 0x0000000000007b1d */ /* 0x000fec0000010000 */
[----:B------:R-:W-:Y:S05]  /*03c0*/  @P2 BRA `(.L_x_5) ;  /* 0x0000000000182947 */ /* 0x000fea0003800000 */
[----:B------:R-:W-:Y:S01]  /*03d0*/  ELECT P0, URZ, PT ;  /* 0x0000000000ff782f */ /* 0x000fe20003800000 */
[----:B------:R-:W-:Y:S01]  /*03e0*/  IMAD.MOV.U32 R2, RZ, RZ, 0x1 ;  /* 0x00000001ff027424 */ /* 0x000fe200078e00ff */
[----:B------:R-:W-:Y:S01]  /*03f0*/  UMOV UR5, 0x40 ;  /* 0x0000004000057882 */ /* 0x000fe20000000000 */
[----:B------:R-:W-:Y:S01]  /*0400*/  UVIRTCOUNT.DEALLOC.SMPOOL 0x80 ;  /* 0x000000800000784c */ /* 0x000fe20000000000 */
[----:B------:R-:W-:-:S09]  /*0410*/  ULEA UR5, UR4, UR5, 0x18 ;  /* 0x0000000504057291 */ /* 0x000fd2000f8ec0ff */
[----:B------:R5:W-:Y:S03]  /*0420*/  @P0 STS.U8 [UR5], R2 ;  /* 0x00000002ff000988 */ /* 0x000be60008000005 */
.L_x_5:
[----:B------:R-:W5:Y:S01]  /*0430*/  S2UR UR4, SR_CTAID.Z ;  /* 0x00000000000479c3 */ /* 0x000f620000002700 */
[----:B------:R-:W4:Y:S01]  /*0440*/  LDCU UR5, c[0x0][0x370] ;  /* 0x00006e00ff0577ac */ /* 0x000f220008000800 */
[----:B------:R-:W-:Y:S01]  /*0450*/  ISETP.GE.U32.AND P0, PT, R132, 0x20, PT ;  /* 0x000000208400780c */ /* 0x000fe20003f06070 */
[----:B----4-:R-:W-:Y:S01]  /*0460*/  VIADD R4, R4, 0xffffffff ;  /* 0xffffffff04047836 */ /* 0x010fe20000000000 */
[C---:B------:R-:W-:Y:S01]  /*0470*/  ISETP.NE.U32.AND P3, PT, R132.reuse, RZ, PT ;  /* 0x000000ff8400720c */ /* 0x040fe20003f65070 */
[----:B------:R-:W5:Y:S01]  /*0480*/  LDCU UR6, c[0x0][0x374] ;  /* 0x00006e80ff0677ac */ /* 0x000f620008000800 */
[----:B------:R-:W-:Y:S01]  /*0490*/  LEA R10, R132, UR11, 0x2 ;  /* 0x0000000b840a7c11 */ /* 0x000fe2000f8e10ff */
[----:B-----5:R-:W-:Y:S01]  /*04a0*/  VIADD R11, R12, 0xffffffff ;  /* 0xffffffff0c0b7836 */ /* 0x020fe20000000000 */
[----:B------:R-:W4:Y:S01]  /*04b0*/  S2UR UR16, SR_CTAID.X ;  /* 0x00000000001079c3 */ /* 0x000f220000002500 */
[----:B------:R-:W5:Y:S01]  /*04c0*/  LDCU.64 UR12, c[0x0][0x3c0] ;  /* 0x00007800ff0c77ac */ /* 0x000f620008000a00 */
[----:B--2---:R-:W-:Y:S01]  /*04d0*/  R2UR UR10, R3 ;  /* 0x00000000030a72ca */ /* 0x004fe200000e0000 */
[----:B------:R-:W-:Y:S04]  /*04e0*/  BSSY.RECONVERGENT B0, `(.L_x_6) ;  /* 0x0000011000007945 */ /* 0x000fe80003800200 */
[----:B------:R2:W-:Y:S01]  /*04f0*/  @!P0 STS [R10], RZ ;  /* 0x000000ff0a008388 */ /* 0x0005e20000000800 */
[----:B------:R-:W-:-:S03]  /*0500*/  NOP ;  /* 0x0000000000007918 */ /* 0x000fc60000000000 */
[----:B------:R2:W-:Y:S01]  /*0510*/  @!P3 STS [UR11+0x24], R4 ;  /* 0x00002404ff00b988 */ /* 0x0005e2000800080b */
[----:B---3--:R-:W-:-:S03]  /*0520*/  UIMAD UR4, UR4, UR6, UR14 ;  /* 0x00000006040472a4 */ /* 0x008fc6000f8e020e */
[----:B------:R2:W-:Y:S01]  /*0530*/  @!P3 STS [UR11+0x20], R11 ;  /* 0x0000200bff00b988 */ /* 0x0005e2000800080b */
[----:B----4-:R-:W-:-:S04]  /*0540*/  UIMAD UR4, UR4, UR5, UR16 ;  /* 0x00000005040472a4 */ /* 0x010fc8000f8e0210 */
[----:B------:R-:W-:-:S04]  /*0550*/  UIMAD UR4, UR4, 0x180, URZ ;  /* 0x00000180040478a4 */ /* 0x000fc8000f8e02ff */
[----:B-----5:R-:W-:-:S04]  /*0560*/  UIADD3 UR8, UP0, UPT, UR4, UR12, URZ ;  /* 0x0000000c04087290 */ /* 0x020fc8000ff1e0ff */
[----:B------:R-:W-:Y:S01]  /*0570*/  ULEA.HI.X.SX32 UR9, UR4, UR13, 0x1, UP0 ;  /* 0x0000000d04097291 */ /* 0x000fe200080f0eff */
[----:B--2---:R-:W-:Y:S11]  /*0580*/  @P3 BRA `(.L_x_7) ;  /* 0x0000000000183947 */ /* 0x004ff60003800000 */
[----:B------:R-:W2:Y:S01]  /*0590*/  LDS R2, [UR11+0x8] ;  /* 0x0000080bff027984 */ /* 0x000ea20008000800 */
[----:B------:R-:W3:Y:S01]  /*05a0*/  LDC.64 R6, c[0x0][0x380] ;  /* 0x0000e000ff067b82 */ /* 0x000ee20000000a00 */
[----:B------:R-:W-:Y:S02]  /*05b0*/  IMAD.MOV.U32 R3, RZ, RZ, 0x70 ;  /* 0x00000070ff037424 */ /* 0x000fe400078e00ff */
[----:B---3--:R3:W-:Y:S03]  /*05c0*/  STS.64 [UR11], R6 ;  /* 0x00000006ff007988 */ /* 0x0087e60008000a0b */
[----:B--2---:R-:W-:-:S05]  /*05d0*/  LOP3.LUT R2, R2, 0x10, R3, 0xd8, !PT ;  /* 0x0000001002027812 */ /* 0x004fca00078ed803 */
[----:B------:R3:W-:Y:S02]  /*05e0*/  STS [UR11+0x8], R2 ;  /* 0x00000802ff007988 */ /* 0x0007e4000800080b */
.L_x_7:
[----:B------:R-:W-:Y:S05]  /*05f0*/  BSYNC.RECONVERGENT B0 ;  /* 0x0000000000007941 */ /* 0x000fea0003800200 */
.L_x_6:
[----:B------:R-:W-:Y:S04]  /*0600*/  BSSY.RECONVERGENT B0, `(.L_x_8) ;  /* 0x000000a000007945 */ /* 0x000fe80003800200 */
[----:B------:R-:W-:Y:S05]  /*0610*/  @P3 BRA `(.L_x_9) ;  /* 0x0000000000203947 */ /* 0x000fea0003800000 */
[----:B---3--:R-:W2:Y:S01]  /*0620*/  LDS R2, [UR11+0x34] ;  /* 0x0000340bff027984 */ /* 0x008ea20008000800 */
[----:B------:R-:W-:Y:S02]  /*0630*/  IMAD.MOV.U32 R3, RZ, RZ, 0x3f000000 ;  /* 0x3f000000ff037424 */ /* 0x000fe400078e00ff */
[----:B------:R-:W-:Y:S01]  /*0640*/  @!P3 IMAD.MOV.U32 R5, RZ, RZ, 0x7f ;  /* 0x0000007fff05b424 */ /* 0x000fe200078e00ff */
[----:B------:R-:W3:Y:S02]  /*0650*/  @!P3 LDS R6, [UR11+0x38] ;  /* 0x0000380bff06b984 */ /* 0x000ee40008000800 */
[----:B--2---:R-:W-:Y:S02]  /*0660*/  LOP3.LUT R2, R2, 0xff000000, R3, 0xb8, !PT ;  /* 0xff00000002027812 */ /* 0x004fe400078eb803 */
[----:B---3--:R-:W-:-:S03]  /*0670*/  @!P3 LOP3.LUT R3, R6, 0xff, R5, 0xb8, !PT ;  /* 0x000000ff0603b812 */ /* 0x008fc600078eb805 */
[----:B------:R2:W-:Y:S04]  /*0680*/  STS [UR11+0x34], R2 ;  /* 0x00003402ff007988 */ /* 0x0005e8000800080b */
[----:B------:R2:W-:Y:S02]  /*0690*/  @!P3 STS [UR11+0x38], R3 ;  /* 0x00003803ff00b988 */ /* 0x0005e4000800080b */
.L_x_9:
[----:B------:R-:W-:Y:S05]  /*06a0*/  BSYNC.RECONVERGENT B0 ;  /* 0x0000000000007941 */ /* 0x000fea0003800200 */
.L_x_8:
[----:B------:R-:W-:Y:S04]  /*06b0*/  BSSY.RECONVERGENT B0, `(.L_x_10) ;  /* 0x000000e000007945 */ /* 0x000fe80003800200 */
[----:B------:R-:W-:Y:S05]  /*06c0*/  @P3 BRA `(.L_x_11) ;  /* 0x0000000000303947 */ /* 0x000fea0003800000 */
[----:B--2---:R-:W2:Y:S01]  /*06d0*/  LDS R3, [UR11+0x34] ;  /* 0x0000340bff037984 */ /* 0x004ea20008000800 */
[----:B------:R-:W4:Y:S03]  /*06e0*/  LDC.64 R8, c[0x0][0x3a8] ;  /* 0x0000ea00ff087b82 */ /* 0x000f260000000a00 */
[----:B---3--:R-:W3:Y:S01]  /*06f0*/  LDS R2, [UR11+0x1c] ;  /* 0x00001c0bff027984 */ /* 0x008ee20008000800 */
[C---:B----4-:R-:W-:Y:S01]  /*0700*/  SHF.L.U64.HI R6, R8.reuse, 0x1, R9 ;  /* 0x0000000108067819 */ /* 0x050fe20000010209 */
[----:B------:R-:W-:-:S03]  /*0710*/  IMAD.SHL.U32 R5, R8, 0x2, RZ ;  /* 0x0000000208057824 */ /* 0x000fc600078e00ff */
[--C-:B------:R-:W-:Y:S02]  /*0720*/  SHF.R.U32.HI R7, RZ, 0x4, R6.reuse ;  /* 0x00000004ff077819 */ /* 0x100fe40000011606 */
[----:B------:R-:W-:-:S05]  /*0730*/  SHF.R.U64 R5, R5, 0x4, R6 ;  /* 0x0000000405057819 */ /* 0x000fca0000001206 */
[----:B------:R4:W-:Y:S01]  /*0740*/  STS [UR11+0xc], R5 ;  /* 0x00000c05ff007988 */ /* 0x0009e2000800080b */
[----:B--2---:R-:W-:Y:S02]  /*0750*/  LOP3.LUT R3, R3, 0x7, RZ, 0xb8, !PT ;  /* 0x0000000703037812 */ /* 0x004fe400078eb8ff */
[----:B---3--:R-:W-:-:S03]  /*0760*/  LOP3.LUT R2, R2, 0xf, R7, 0xb8, !PT ;  /* 0x0000000f02027812 */ /* 0x008fc600078eb807 */
[----:B------:R4:W-:Y:S04]  /*0770*/  STS [UR11+0x34], R3 ;  /* 0x00003403ff007988 */ /* 0x0009e8000800080b */
[----:B------:R4:W-:Y:S02]  /*0780*/  STS [UR11+0x1c], R2 ;  /* 0x00001c02ff007988 */ /* 0x0009e4000800080b */
.L_x_11:
[----:B------:R-:W-:Y:S05]  /*0790*/  BSYNC.RECONVERGENT B0 ;  /* 0x0000000000007941 */ /* 0x000fea0003800200 */
.L_x_10:
[----:B------:R-:W-:Y:S04]  /*07a0*/  BSSY.RECONVERGENT B1, `(.L_x_12) ;  /* 0x000001a000017945 */ /* 0x000fe80003800200 */
[----:B------:R-:W-:Y:S04]  /*07b0*/  BSSY.RELIABLE B0, `(.L_x_13) ;  /* 0x0000015000007945 */ /* 0x000fe80003800100 */
[----:B------:R-:W-:Y:S05]  /*07c0*/  @P3 BRA `(.L_x_14) ;  /* 0x0000000000203947 */ /* 0x000fea0003800000 */
[----:B--234-:R-:W2:Y:S02]  /*07d0*/  LDS R2, [UR11+0x34] ;  /* 0x0000340bff027984 */ /* 0x01cea40008000800 */
[----:B--2---:R-:W-:-:S05]  /*07e0*/  LOP3.LUT R2, R2, 0x38, RZ, 0xb8, !PT ;  /* 0x0000003802027812 */ /* 0x004fca00078eb8ff */
[----:B------:R2:W-:Y:S01]  /*07f0*/  STS [UR11+0x34], R2 ;  /* 0x00003402ff007988 */ /* 0x0005e2000800080b */
[----:B------:R-:W-:Y:S05]  /*0800*/  @P3 BRA `(.L_x_15) ;  /* 0x0000000000203947 */ /* 0x000fea0003800000 */
[----:B--2---:R-:W2:Y:S01]  /*0810*/  LDS R2, [UR11+0x8] ;  /* 0x0000080bff027984 */ /* 0x004ea20008000800 */
[----:B------:R-:W-:-:S05]  /*0820*/  IMAD.MOV.U32 R3, RZ, RZ, 0x780 ;  /* 0x00000780ff037424 */ /* 0x000fca00078e00ff */
[----:B--2---:R-:W-:-:S05]  /*0830*/  LOP3.LUT R2, R2, 0x300, R3, 0xd8, !PT ;  /* 0x0000030002027812 */ /* 0x004fca00078ed803 */
[----:B------:R5:W-:Y:S02]  /*0840*/  STS [UR11+0x8], R2 ;  /* 0x00000802ff007988 */ /* 0x000be4000800080b */
.L_x_14:
[----:B------:R-:W-:Y:S05]  /*0850*/  @P3 BRA `(.L_x_16) ;  /* 0x0000000000283947 */ /* 0x000fea0003800000 */
[----:B--2345:R-:W2:Y:S02]  /*0860*/  LDS R2, [UR11+0x8] ;  /* 0x0000080bff027984 */ /* 0x03cea40008000800 */
[----:B--2---:R-:W-:-:S05]  /*0870*/  LOP3.LUT R2, R2, 0x1800, RZ, 0xb8, !PT ;  /* 0x0000180002027812 */ /* 0x004fca00078eb8ff */
[----:B------:R3:W-:Y:S02]  /*0880*/  STS [UR11+0x8], R2 ;  /* 0x00000802ff007988 */ /* 0x0007e4000800080b */
.L_x_15:
[----:B------:R-:W-:Y:S05]  /*0890*/  @P3 BREAK.RELIABLE B0 ;  /* 0x0000000000003942 */ /* 0x000fea0003800100 */
[----:B------:R-:W-:Y:S05]  /*08a0*/  @P3 BRA `(.L_x_17) ;  /* 0x0000000000243947 */ /* 0x000fea0003800000 */
[----:B------:R-:W4:Y:S01]  /*08b0*/  LDS R3, [UR11+0x8] ;  /* 0x0000080bff037984 */ /* 0x000f220008000800 */
[----:B--23--:R-:W-:-:S05]  /*08c0*/  IMAD.MOV.U32 R2, RZ, RZ, 0x6000 ;  /* 0x00006000ff027424 */ /* 0x00cfca00078e00ff */
[----:B----4-:R-:W-:-:S04]  /*08d0*/  LOP3.LUT R2, R3, 0x6000, R2, 0xd8, !PT ;  /* 0x0000600003027812 */ /* 0x010fc800078ed802 */
[----:B------:R-:W-:-:S05]  /*08e0*/  LOP3.LUT R2, R2, 0x400000, RZ, 0xb8, !PT ;  /* 0x0040000002027812 */ /* 0x000fca00078eb8ff */
[----:B------:R2:W-:Y:S02]  /*08f0*/  STS [UR11+0x8], R2 ;  /* 0x00000802ff007988 */ /* 0x0005e4000800080b */
.L_x_16:
[----:B------:R-:W-:Y:S05]  /*0900*/  BSYNC.RELIABLE B0 ;  /* 0x0000000000007941 */ /* 0x000fea0003800100 */
.L_x_13:
[----:B--2345:R-:W2:Y:S02]  /*0910*/  @!P3 LDS R2, [UR11+0x8] ;  /* 0x0000080bff02b984 */ /* 0x03cea40008000800 */
[----:B--2---:R-:W-:-:S05]  /*0920*/  @!P3 LOP3.LUT R2, R2, 0x8000, RZ, 0xb8, !PT ;  /* 0x000080000202b812 */ /* 0x004fca00078eb8ff */
[----:B------:R4:W-:Y:S02]  /*0930*/  @!P3 STS [UR11+0x8], R2 ;  /* 0x00000802ff00b988 */ /* 0x0009e4000800080b */
.L_x_17:
[----:B------:R-:W-:Y:S05]  /*0940*/  BSYNC.RECONVERGENT B1 ;  /* 0x0000000000017941 */ /* 0x000fea0003800200 */
.L_x_12:
[----:B------:R-:W-:Y:S05]  /*0950*/  WARPSYNC.ALL ;  /* 0x0000000000007948 */ /* 0x000fea0003800000 */
[----:B------:R-:W-:Y:S01]  /*0960*/  NOP ;  /* 0x0000000000007918 */ /* 0x000fe20000000000 */
[----:B------:R-:W5:Y:S02]  /*0970*/  LDC R5, c[0x0][0x39c] ;  /* 0x0000e700ff057b82 */ /* 0x000f640000000800 */
[----:B-----5:R-:W-:Y:S01]  /*0980*/  VIADD R5, R5, 0xffffffff ;  /* 0xffffffff05057836 */ /* 0x020fe20000000000 */
[----:B------:R-:W-:Y:S06]  /*0990*/  @P0 BRA `(.L_x_18) ;  /* 0x0000000000300947 */ /* 0x000fec0003800000 */
[----:B--234-:R-:W2:Y:S01]  /*09a0*/  S2R R2, SR_LANEID ;  /* 0x0000000000027919 */ /* 0x01cea20000000000 */
[----:B------:R-:W-:Y:S05]  /*09b0*/  WARPSYNC.ALL ;  /* 0x0000000000007948 */ /* 0x000fea0003800000 */
[----:B------:R-:W-:Y:S01]  /*09c0*/  NOP ;  /* 0x0000000000007918 */ /* 0x000fe20000000000 */
[----:B--2---:R-:W-:-:S05]  /*09d0*/  IMAD.SHL.U32 R6, R2, 0x4, RZ ;  /* 0x0000000402067824 */ /* 0x004fca00078e00ff */
[----:B------:R-:W2:Y:S01]  /*09e0*/  LDS R7, [R6+UR11] ;  /* 0x0000000b06077984 */ /* 0x000ea20008000800 */
[----:B------:R-:W-:-:S05]  /*09f0*/  IADD3 R2, P1, PT, R6, UR8, RZ ;  /* 0x0000000806027c10 */ /* 0x000fca000ff3e0ff */
[----:B------:R-:W-:-:S05]  /*0a00*/  IMAD.X R3, RZ, RZ, UR9, P1 ;  /* 0x00000009ff037e24 */ /* 0x000fca00088e06ff */
[----:B--2---:R5:W2:Y:S01]  /*0a10*/  ATOMG.E.EXCH.STRONG.GPU PT, RZ, [R2], R7 ;  /* 0x0000000702ff73a8 */ /* 0x004aa200041ee100 */
[----:B------:R-:W-:-:S04]  /*0a20*/  DEPBAR {5,4,3,2,1,0} ;  /* 0x0000003f0000791a */ /* 0x000fc80000000000 */
[----:B------:R-:W3:Y:S02]  /*0a30*/  CCTL.E.C.LDCU.IV.DEEP [UR8] ;  /* 0x0000000008007540 */ /* 0x000ee40009c08000 */
[----:B---3--:R5:W-:Y:S01]  /*0a40*/  UTMACCTL.IV [UR8] ;  /* 0x00000000080079b9 */ /* 0x008be20008000000 */
[----:B------:R-:W-:Y:S01]  /*0a50*/  NOP ;  /* 0x0000000000007918 */ /* 0x000fe20000000000 */
.L_x_18:
[----:B------:R-:W-:Y:S05]  /*0a60*/  @P0 BRA `(.L_x_19) ;  /* 0x00000000000c0947 */ /* 0x000fea0003800000 */
[----:B------:R0:W-:Y:S01]  /*0a70*/  UTMACMDFLUSH ;  /* 0x00000000000079b7 */ /* 0x0001e20000000000 */
[----:B------:R-:W-:Y:S05]  /*0a80*/  @P0 BRA `(.L_x_19) ;  /* 0x0000000000040947 */ /* 0x000fea0003800000 */
[----:B------:R-:W-:-:S04]  /*0a90*/  DEPBAR.LE SB0, 0x0 ;  /* 0x000080000000791a */ /* 0x000fc80000000000 */
.L_x_19:
[----:B------:R-:W-:Y:S05]  /*0aa0*/  WARPSYNC.ALL ;  /* 0x0000000000007948 */ /* 0x000fea0003800000 */
[----:B------:R-:W-:Y:S01]  /*0ab0*/  NOP ;  /* 0x0000000000007918 */ /* 0x000fe20000000000 */
[----:B--2---:R-:W-:Y:S06]  /*0ac0*/  BAR.SYNC.DEFER_BLOCKING 0x0 ;  /* 0x0000000000007b1d */ /* 0x004fec0000010000 */
[----:B------:R-:W-:Y:S02]  /*0ad0*/  BSSY.RECONVERGENT B1, `(.L_x_20) ;  /* 0x000000b000017945 */ /* 0x000fe40003800200 */
[----:B------:R-:W-:Y:S06]  /*0ae0*/  BAR.SYNC.DEFER_BLOCKING 0x0 ;  /* 0x0000000000007b1d */ /* 0x000fec0000010000 */
[----:B------:R2:W-:Y:S01]  /*0af0*/  @!P0 STS [R10], RZ ;  /* 0x000000ff0a008388 */ /* 0x0005e20000000800 */
[----:B------:R-:W-:Y:S01]  /*0b00*/  NOP ;  /* 0x0000000000007918 */ /* 0x000fe20000000000 */
[----:B------:R-:W-:Y:S05]  /*0b10*/  @P3 BRA `(.L_x_21) ;  /* 0x0000000000183947 */ /* 0x000fea0003800000 */
[----:B---345:R-:W3:Y:S01]  /*0b20*/  LDS R2, [UR11+0x8] ;  /* 0x0000080bff027984 */ /* 0x038ee20008000800 */
[----:B------:R-:W4:Y:S01]  /*0b30*/  LDC.64 R6, c[0x0][0x388] ;  /* 0x0000e200ff067b82 */ /* 0x000f220000000a00 */
[----:B------:R-:W-:Y:S02]  /*0b40*/  IMAD.MOV.U32 R3, RZ, RZ, 0x70 ;  /* 0x00000070ff037424 */ /* 0x000fe400078e00ff */
[----:B----4-:R4:W-:Y:S03]  /*0b50*/  STS.64 [UR11], R6 ;  /* 0x00000006ff007988 */ /* 0x0109e60008000a0b */
[----:B---3--:R-:W-:-:S05]  /*0b60*/  LOP3.LUT R2, R2, 0x10, R3, 0xd8, !PT ;  /* 0x0000001002027812 */ /* 0x008fca00078ed803 */
[----:B------:R4:W-:Y:S02]  /*0b70*/  STS [UR11+0x8], R2 ;  /* 0x00000802ff007988 */ /* 0x0009e4000800080b */
.L_x_21:
[----:B-----5:R-:W-:Y:S05]  /*0b80*/  BSYNC.RECONVERGENT B1 ;  /* 0x0000000000017941 */ /* 0x020fea0003800200 */
.L_x_20:
[----:B------:R-:W-:Y:S04]  /*0b90*/  BSSY.RECONVERGENT B1, `(.L_x_22) ;  /* 0x000000a000017945 */ /* 0x000fe80003800200 */
[----:B------:R-:W-:Y:S05]  /*0ba0*/  @P3 BRA `(.L_x_23) ;  /* 0x0000000000203947 */ /* 0x000fea0003800000 */
[----:B---34-:R-:W3:Y:S01]  /*0bb0*/  LDS R2, [UR11+0x34] ;  /* 0x0000340bff027984 */ /* 0x018ee20008000800 */
[----:B------:R-:W-:Y:S02]  /*0bc0*/  IMAD.MOV.U32 R7, RZ, RZ, 0x3f000000 ;  /* 0x3f000000ff077424 */ /* 0x000fe400078e00ff */
[----:B------:R-:W-:Y:S01]  /*0bd0*/  @!P3 IMAD.MOV.U32 R6, RZ, RZ, 0x7f ;  /* 0x0000007fff06b424 */ /* 0x000fe200078e00ff */
[----:B------:R-:W4:Y:S02]  /*0be0*/  @!P3 LDS R3, [UR11+0x38] ;  /* 0x0000380bff03b984 */ /* 0x000f240008000800 */
[----:B---3--:R-:W-:Y:S02]  /*0bf0*/  LOP3.LUT R2, R2, 0xff000000, R7, 0xb8, !PT ;  /* 0xff00000002027812 */ /* 0x008fe400078eb807 */
[----:B----4-:R-:W-:-:S03]  /*0c00*/  @!P3 LOP3.LUT R3, R3, 0xff, R6, 0xb8, !PT ;  /* 0x000000ff0303b812 */ /* 0x010fc600078eb806 */
[----:B------:R5:W-:Y:S04]  /*0c10*/  STS [UR11+0x34], R2 ;  /* 0x00003402ff007988 */ /* 0x000be8000800080b */
[----:B------:R5:W-:Y:S02]  /*0c20*/  @!P3 STS [UR11+0x38], R3 ;  /* 0x00003803ff00b988 */ /* 0x000be4000800080b */
.L_x_23:
[----:B------:R-:W-:Y:S05]  /*0c30*/  BSYNC.RECONVERGENT B1 ;  /* 0x0000000000017941 */ /* 0x000fea0003800200 */
.L_x_22:
[----:B------:R-:W-:Y:S04]  /*0c40*/  BSSY.RECONVERGENT B1, `(.L_x_24) ;  /* 0x0000004000017945 */ /* 0x000fe80003800200 */
[----:B------:R-:W-:Y:S05]  /*0c50*/  @P3 BRA `(.L_x_25) ;  /* 0x0000000000083947 */ /* 0x000fea0003800000 */
[----:B------:R2:W-:Y:S04]  /*0c60*/  STS [UR11+0x24], R11 ;  /* 0x0000240bff007988 */ /* 0x0005e8000800080b */
[----:B------:R2:W-:Y:S02]  /*0c70*/  STS [UR11+0x20], R5 ;  /* 0x00002005ff007988 */ /* 0x0005e4000800080b */
.L_x_25:
[----:B------:R-:W-:Y:S05]  /*0c80*/  BSYNC.RECONVERGENT B1 ;  /* 0x0000000000017941 */ /* 0x000fea0003800200 */
.L_x_24:
[----:B------:R-:W-:Y:S04]  /*0c90*/  BSSY.RECONVERGENT B1, `(.L_x_26) ;  /* 0x000000e000017945 */ /* 0x000fe80003800200 */
[----:B------:R-:W-:Y:S05]  /*0ca0*/  @P3 BRA `(.L_x_27) ;  /* 0x0000000000303947 */ /* 0x000fea0003800000 */
[----:B-----5:R-:W5:Y:S01]  /*0cb0*/  LDS R3, [UR11+0x34] ;  /* 0x0000340bff037984 */ /* 0x020f620008000800 */
[----:B----4-:R-:W4:Y:S03]  /*0cc0*/  LDC.64 R6, c[0x0][0x3b0] ;  /* 0x0000ec00ff067b82 */ /* 0x010f260000000a00 */
[----:B---3--:R-:W3:Y:S01]  /*0cd0*/  LDS R2, [UR11+0x1c] ;  /* 0x00001c0bff027984 */ /* 0x008ee20008000800 */
[C---:B----4-:R-:W-:Y:S01]  /*0ce0*/  SHF.L.U64.HI R7, R6.reuse, 0x1, R7 ;  /* 0x0000000106077819 */ /* 0x050fe20000010207 */
[----:B------:R-:W-:-:S03]  /*0cf0*/  IMAD.SHL.U32 R6, R6, 0x2, RZ ;  /* 0x0000000206067824 */ /* 0x000fc600078e00ff */
[--C-:B------:R-:W-:Y:S02]  /*0d00*/  SHF.R.U32.HI R9, RZ, 0x4, R7.reuse ;  /* 0x00000004ff097819 */ /* 0x100fe40000011607 */
[----:B------:R-:W-:-:S05]  /*0d10*/  SHF.R.U64 R6, R6, 0x4, R7 ;  /* 0x0000000406067819 */ /* 0x000fca0000001207 */
[----:B------:R4:W-:Y:S01]  /*0d20*/  STS [UR11+0xc], R6 ;  /* 0x00000c06ff007988 */ /* 0x0009e2000800080b */
[----:B-----5:R-:W-:Y:S02]  /*0d30*/  LOP3.LUT R3, R3, 0x7, RZ, 0xb8, !PT ;  /* 0x0000000703037812 */ /* 0x020fe400078eb8ff */
[----:B---3--:R-:W-:-:S03]  /*0d40*/  LOP3.LUT R2, R2, 0xf, R9, 0xb8, !PT ;  /* 0x0000000f02027812 */ /* 0x008fc600078eb809 */
[----:B------:R4:W-:Y:S04]  /*0d50*/  STS [UR11+0x34], R3 ;  /* 0x00003403ff007988 */ /* 0x0009e8000800080b */
[----:B------:R4:W-:Y:S02]  /*0d60*/  STS [UR11+0x1c], R2 ;  /* 0x00001c02ff007988 */ /* 0x0009e4000800080b */
.L_x_27:
[----:B------:R-:W-:Y:S05]  /*0d70*/  BSYNC.RECONVERGENT B1 ;  /* 0x0000000000017941 */ /* 0x000fea0003800200 */
.L_x_26:
[----:B------:R-:W-:Y:S04]  /*0d80*/  BSSY.RECONVERGENT B2, `(.L_x_28) ;  /* 0x000001a000027945 */ /* 0x000fe80003800200 */
[----:B------:R-:W-:Y:S04]  /*0d90*/  BSSY.RELIABLE B1, `(.L_x_29) ;  /* 0x0000015000017945 */ /* 0x000fe80003800100 */
[----:B------:R-:W-:Y:S05]  /*0da0*/  @P3 BRA `(.L_x_30) ;  /* 0x0000000000203947 */ /* 0x000fea0003800000 */
[----:B---345:R-:W3:Y:S02]  /*0db0*/  LDS R2, [UR11+0x34] ;  /* 0x0000340bff027984 */ /* 0x038ee40008000800 */
[----:B---3--:R-:W-:-:S05]  /*0dc0*/  LOP3.LUT R2, R2, 0x38, RZ, 0xb8, !PT ;  /* 0x0000003802027812 */ /* 0x008fca00078eb8ff */
[----:B------:R3:W-:Y:S01]  /*0dd0*/  STS [UR11+0x34], R2 ;  /* 0x00003402ff007988 */ /* 0x0007e2000800080b */
[----:B------:R-:W-:Y:S05]  /*0de0*/  @P3 BRA `(.L_x_31) ;  /* 0x0000000000203947 */ /* 0x000fea0003800000 */
[----:B---3--:R-:W3:Y:S01]  /*0df0*/  LDS R2, [UR11+0x8] ;  /* 0x0000080bff027984 */ /* 0x008ee20008000800 */
[----:B------:R-:W-:-:S05]  /*0e00*/  IMAD.MOV.U32 R3, RZ, RZ, 0x780 ;  /* 0x00000780ff037424 */ /* 0x000fca00078e00ff */
[----:B---3--:R-:W-:-:S05]  /*0e10*/  LOP3.LUT R2, R2, 0x300, R3, 0xd8, !PT ;  /* 0x0000030002027812 */ /* 0x008fca00078ed803 */
[----:B------:R3:W-:Y:S02]  /*0e20*/  STS [UR11+0x8], R2 ;  /* 0x00000802ff007988 */ /* 0x0007e4000800080b */
.L_x_30:
[----:B------:R-:W-:Y:S05]  /*0e30*/  @P3 BRA `(.L_x_32) ;  /* 0x0000000000283947 */ /* 0x000fea0003800000 */
[----:B---345:R-:W3:Y:S02]  /*0e40*/  LDS R2, [UR11+0x8] ;  /* 0x0000080bff027984 */ /* 0x038ee40008000800 */
[----:B---3--:R-:W-:-:S05]  /*0e50*/  LOP3.LUT R2, R2, 0x1800, RZ, 0xb8, !PT ;  /* 0x0000180002027812 */ /* 0x008fca00078eb8ff */
[----:B------:R4:W-:Y:S02]  /*0e60*/  STS [UR11+0x8], R2 ;  /* 0x00000802ff007988 */ /* 0x0009e4000800080b */
.L_x_31:
[----:B------:R-:W-:Y:S05]  /*0e70*/  @P3 BREAK.RELIABLE B1 ;  /* 0x0000000000013942 */ /* 0x000fea0003800100 */
[----:B------:R-:W-:Y:S05]  /*0e80*/  @P3 BRA `(.L_x_33) ;  /* 0x0000000000243947 */ /* 0x000fea0003800000 */
[----:B---34-:R-:W3:Y:S01]  /*0e90*/  LDS R2, [UR11+0x8] ;  /* 0x0000080bff027984 */ /* 0x018ee20008000800 */
[----:B------:R-:W-:-:S05]  /*0ea0*/  IMAD.MOV.U32 R3, RZ, RZ, 0x6000 ;  /* 0x00006000ff037424 */ /* 0x000fca00078e00ff */
[----:B---3--:R-:W-:-:S04]  /*0eb0*/  LOP3.LUT R2, R2, 0x6000, R3, 0xd8, !PT ;  /* 0x0000600002027812 */ /* 0x008fc800078ed803 */
[----:B------:R-:W-:-:S05]  /*0ec0*/  LOP3.LUT R2, R2, 0x400000, RZ, 0xb8, !PT ;  /* 0x0040000002027812 */ /* 0x000fca00078eb8ff */
[----:B------:R3:W-:Y:S02]  /*0ed0*/  STS [UR11+0x8], R2 ;  /* 0x00000802ff007988 */ /* 0x0007e4000800080b */
.L_x_32:
[----:B------:R-:W-:Y:S05]  /*0ee0*/  BSYNC.RELIABLE B1 ;  /* 0x0000000000017941 */ /* 0x000fea0003800100 */
.L_x_29:
[----:B---345:R-:W3:Y:S02]  /*0ef0*/  @!P3 LDS R2, [UR11+0x8] ;  /* 0x0000080bff02b984 */ /* 0x038ee40008000800 */
[----:B---3--:R-:W-:-:S05]  /*0f00*/  @!P3 LOP3.LUT R2, R2, 0x8000, RZ, 0xb8, !PT ;  /* 0x000080000202b812 */ /* 0x008fca00078eb8ff */
[----:B------:R5:W-:Y:S02]  /*0f10*/  @!P3 STS [UR11+0x8], R2 ;  /* 0x00000802ff00b988 */ /* 0x000be4000800080b */
.L_x_33:
[----:B------:R-:W-:Y:S05]  /*0f20*/  BSYNC.RECONVERGENT B2 ;  /* 0x0000000000027941 */ /* 0x000fea0003800200 */
.L_x_28:
[----:B------:R-:W-:Y:S05]  /*0f30*/  WARPSYNC.ALL ;  /* 0x0000000000007948 */ /* 0x000fea0003800000 */
[----:B------:R-:W-:Y:S01]  /*0f40*/  NOP ;  /* 0x0000000000007918 */ /* 0x000fe20000000000 */
[----:B------:R-:W-:-:S04]  /*0f50*/  UIADD3 UR5, UPT, UPT, UR4, 0x80, URZ ;  /* 0x0000008004057890 */ /* 0x000fc8000fffe0ff */
[----:B------:R-:W-:-:S04]  /*0f60*/  UIADD3 UR34, UP0, UPT, UR5, UR12, URZ ;  /* 0x0000000c05227290 */ /* 0x000fc8000ff1e0ff */
[----:B------:R-:W-:Y:S01]  /*0f70*/  ULEA.HI.X.SX32 UR35, UR5, UR13, 0x1, UP0 ;  /* 0x0000000d05237291 */ /* 0x000fe200080f0eff */
[----:B------:R-:W-:Y:S11]  /*0f80*/  @P0 BRA `(.L_x_34) ;  /* 0x0000000000300947 */ /* 0x000ff60003800000 */
[----:B---345:R-:W3:Y:S01]  /*0f90*/  S2R R2, SR_LANEID ;  /* 0x0000000000027919 */ /* 0x038ee20000000000 */
[----:B------:R-:W-:Y:S05]  /*0fa0*/  WARPSYNC.ALL ;  /* 0x0000000000007948 */ /* 0x000fea0003800000 */
[----:B------:R-:W-:Y:S01]  /*0fb0*/  NOP ;  /* 0x0000000000007918 */ /* 0x000fe20000000000 */
[----:B---3--:R-:W-:-:S05]  /*0fc0*/  IMAD.SHL.U32 R6, R2, 0x4, RZ ;  /* 0x0000000402067824 */ /* 0x008fca00078e00ff */
[----:B------:R-:W3:Y:S01]  /*0fd0*/  LDS R7, [R6+UR11] ;  /* 0x0000000b06077984 */ /* 0x000ee20008000800 */
[----:B------:R-:W-:-:S05]  /*0fe0*/  IADD3 R2, P1, PT, R6, UR34, RZ ;  /* 0x0000002206027c10 */ /* 0x000fca000ff3e0ff */
[----:B------:R-:W-:-:S05]  /*0ff0*/  IMAD.X R3, RZ, RZ, UR35, P1 ;  /* 0x00000023ff037e24 */ /* 0x000fca00088e06ff */
[----:B---3--:R3:W4:Y:S01]  /*1000*/  ATOMG.E.EXCH.STRONG.GPU PT, RZ, [R2], R7 ;  /* 0x0000000702ff73a8 */ /* 0x00872200041ee100 */
[----:B------:R-:W-:-:S04]  /*1010*/  DEPBAR {5,4,3,2,1,0} ;  /* 0x0000003f0000791a */ /* 0x000fc80000000000 */
[----:B------:R-:W5:Y:S02]  /*1020*/  CCTL.E.C.LDCU.IV.DEEP [UR34] ;  /* 0x0000000022007540 */ /* 0x000f640009c08000 */
[----:B-----5:R3:W-:Y:S01]  /*1030*/  UTMACCTL.IV [UR34] ;  /* 0x00000000220079b9 */ /* 0x0207e20008000000 */
[----:B------:R-:W-:Y:S01]  /*1040*/  NOP ;  /* 0x0000000000007918 */ /* 0x000fe20000000000 */
.L_x_34:
[----:B------:R-:W-:Y:S05]  /*1050*/  @P0 BRA `(.L_x_35) ;  /* 0x00000000000c0947 */ /* 0x000fea0003800000 */
[----:B------:R0:W-:Y:S01]  /*1060*/  UTMACMDFLUSH ;  /* 0x00000000000079b7 */ /* 0x0001e20000000000 */
[----:B------:R-:W-:Y:S05]  /*1070*/  @P0 BRA `(.L_x_35) ;  /* 0x0000000000040947 */ /* 0x000fea0003800000 */
[----:B------:R-:W-:-:S04]  /*1080*/  DEPBAR.LE SB0, 0x0 ;  /* 0x000080000000791a */ /* 0x000fc80000000000 */
.L_x_35:
[----:B------:R-:W-:Y:S05]  /*1090*/  WARPSYNC.ALL ;  /* 0x0000000000007948 */ /* 0x000fea0003800000 */
[----:B------:R-:W-:Y:S01]  /*10a0*/  NOP ;  /* 0x0000000000007918 */ /* 0x000fe20000000000 */
[----:B----4-:R-:W-:Y:S06]  /*10b0*/  BAR.SYNC.DEFER_BLOCKING 0x0 ;  /* 0x0000000000007b1d */ /* 0x010fec0000010000 */
[----:B------:R-:W-:Y:S02]  /*10c0*/  BSSY.RECONVERGENT B2, `(.L_x_36) ;  /* 0x000000b000027945 */ /* 0x000fe40003800200 */
[----:B------:R-:W-:Y:S06]  /*10d0*/  BAR.SYNC.DEFER_BLOCKING 0x0 ;  /* 0x0000000000007b1d */ /* 0x000fec0000010000 */
[----:B------:R4:W-:Y:S01]  /*10e0*/  @!P0 STS [R10], RZ ;  /* 0x000000ff0a008388 */ /* 0x0009e20000000800 */
[----:B------:R-:W-:Y:S01]  /*10f0*/  NOP ;  /* 0x0000000000007918 */ /* 0x000fe20000000000 */
[----:B------:R-:W-:Y:S05]  /*1100*/  @P3 BRA `(.L_x_37) ;  /* 0x0000000000183947 */ /* 0x000fea0003800000 */
[----:B---3-5:R-:W3:Y:S01]  /*1110*/  LDS R2, [UR11+0x8] ;  /* 0x0000080bff027984 */ /* 0x028ee20008000800 */
[----:B------:R-:W5:Y:S01]  /*1120*/  LDC.64 R6, c[0x0][0x390] ;  /* 0x0000e400ff067b82 */ /* 0x000f620000000a00 */
[----:B------:R-:W-:Y:S02]  /*1130*/  IMAD.MOV.U32 R3, RZ, RZ, 0x70 ;  /* 0x00000070ff037424 */ /* 0x000fe400078e00ff */
[----:B-----5:R5:W-:Y:S03]  /*1140*/  STS.64 [UR11], R6 ;  /* 0x00000006ff007988 */ /* 0x020be60008000a0b */
[----:B---3--:R-:W-:-:S05]  /*1150*/  LOP3.LUT R2, R2, 0x10, R3, 0xd8, !PT ;  /* 0x0000001002027812 */ /* 0x008fca00078ed803 */
[----:B------:R5:W-:Y:S02]  /*1160*/  STS [UR11+0x8], R2 ;  /* 0x00000802ff007988 */ /* 0x000be4000800080b */
.L_x_37:
[----:B---3--:R-:W-:Y:S05]  /*1170*/  BSYNC.RECONVERGENT B2 ;  /* 0x0000000000027941 */ /* 0x008fea0003800200 */
.L_x_36:
[----:B------:R-:W-:Y:S04]  /*1180*/  BSSY.RECONVERGENT B3, `(.L_x_38) ;  /* 0x0000011000037945 */ /* 0x000fe80003800200 */
[----:B------:R-:W-:Y:S04]  /*1190*/  BSSY.RELIABLE B2, `(.L_x_39) ;  /* 0x000000e000027945 */ /* 0x000fe80003800100 */
[----:B------:R-:W-:Y:S05]  /*11a0*/  @P3 BRA `(.L_x_40) ;  /* 0x0000000000243947 */ /* 0x000fea0003800000 */
[----:B-----5:R-:W3:Y:S01]  /*11b0*/  LDS R2, [UR11+0x34] ;  /* 0x0000340bff027984 */ /* 0x020ee20008000800 */
[----:B------:R-:W-:-:S05]  /*11c0*/  IMAD.MOV.U32 R3, RZ, RZ, 0x3f000000 ;  /* 0x3f000000ff037424 */ /* 0x000fca00078e00ff */
[----:B---3--:R-:W-:-:S05]  /*11d0*/  LOP3.LUT R2, R2, 0xff000000, R3, 0xb8, !PT ;  /* 0xff00000002027812 */ /* 0x008fca00078eb803 */
[----:B------:R3:W-:Y:S01]  /*11e0*/  STS [UR11+0x34], R2 ;  /* 0x00003402ff007988 */ /* 0x0007e2000800080b */
[----:B------:R-:W-:Y:S05]  /*11f0*/  @P3 BRA `(.L_x_41) ;  /* 0x00000000001c3947 */ /* 0x000fea0003800000 */
[----:B---3--:R-:W3:Y:S01]  /*1200*/  LDS R2, [UR11+0x38] ;  /* 0x0000380bff027984 */ /* 0x008ee20008000800 */
[----:B------:R-:W-:-:S05]  /*1210*/  IMAD.MOV.U32 R3, RZ, RZ, 0x7f ;  /* 0x0000007fff037424 */ /* 0x000fca00078e00ff */
[----:B---3--:R-:W-:-:S05]  /*1220*/  LOP3.LUT R2, R2, 0xff, R3, 0xb8, !PT ;  /* 0x000000ff02027812 */ /* 0x008fca00078eb803 */
[----:B------:R3:W-:Y:S02]  /*1230*/  STS [UR11+0x38], R2 ;  /* 0x00003802ff007988 */ /* 0x0007e4000800080b */
.L_x_40:
[----:B------:R-:W-:Y:S05]  /*1240*/  @P3 BREAK.RELIABLE B2 ;  /* 0x0000000000023942 */ /* 0x000fea0003800100 */
[----:B------:R-:W-:Y:S05]  /*1250*/  @P3 BRA `(.L_x_42) ;  /* 0x00000000000c3947 */ /* 0x000fea0003800000 */
[----:B------:R2:W-:Y:S02]  /*1260*/  STS [UR11+0x20], R5 ;  /* 0x00002005ff007988 */ /* 0x0005e4000800080b */
.L_x_41:
[----:B------:R-:W-:Y:S05]  /*1270*/  BSYNC.RELIABLE B2 ;  /* 0x0000000000027941 */ /* 0x000fea0003800100 */
.L_x_39:
[----:B------:R2:W-:Y:S02]  /*1280*/  @!P3 STS [UR11+0x24], R4 ;  /* 0x00002404ff00b988 */ /* 0x0005e4000800080b */
.L_x_42:
[----:B------:R-:W-:Y:S05]  /*1290*/  BSYNC.RECONVERGENT B3 ;  /* 0x0000000000037941 */ /* 0x000fea0003800200 */
.L_x_38:
[----:B------:R-:W-:Y:S05]  /*12a0*/  WARPSYNC.ALL ;  /* 0x0000000000007948 */ /* 0x000fea0003800000 */
[----:B------:R-:W-:Y:S01]  /*12b0*/  NOP ;  /* 0x0000000000007918 */ /* 0x000fe20000000000 */
[----:B------:R-:W-:Y:S04]  /*12c0*/  BSSY.RECONVERGENT B3, `(.L_x_43) ;  /* 0x000000e000037945 */ /* 0x000fe80003800200 */
[----:B------:R-:W-:Y:S05]  /*12d0*/  @P3 BRA `(.L_x_44) ;  /* 0x0000000000303947 */ /* 0x000fea0003800000 */
[----:B------:R-:W2:Y:S02]  /*12e0*/  LDS R3, [UR11+0x34] ;  /* 0x0000340bff037984 */ /* 0x000ea40008000800 */
[----:B--2---:R-:W2:Y:S02]  /*12f0*/  LDC.64 R4, c[0x0][0x3b8] ;  /* 0x0000ee00ff047b82 */ /* 0x004ea40000000a00 */
[----:B---3-5:R-:W3:Y:S01]  /*1300*/  LDS R2, [UR11+0x1c] ;  /* 0x00001c0bff027984 */ /* 0x028ee20008000800 */
[C---:B--2---:R-:W-:Y:S01]  /*1310*/  SHF.L.U64.HI R5, R4.reuse, 0x1, R5 ;  /* 0x0000000104057819 */ /* 0x044fe20000010205 */
[----:B------:R-:W-:-:S03]  /*1320*/  IMAD.SHL.U32 R4, R4, 0x2, RZ ;  /* 0x0000000204047824 */ /* 0x000fc600078e00ff */
[--C-:B------:R-:W-:Y:S02]  /*1330*/  SHF.R.U32.HI R7, RZ, 0x4, R5.reuse ;  /* 0x00000004ff077819 */ /* 0x100fe40000011605 */
[----:B------:R-:W-:-:S05]  /*1340*/  SHF.R.U64 R4, R4, 0x4, R5 ;  /* 0x0000000404047819 */ /* 0x000fca0000001205 */
[----:B------:R2:W-:Y:S01]  /*1350*/  STS [UR11+0xc], R4 ;  /* 0x00000c04ff007988 */ /* 0x0005e2000800080b */
[----:B------:R-:W-:Y:S02]  /*1360*/  LOP3.LUT R3, R3, 0x7, RZ, 0xb8, !PT ;  /* 0x0000000703037812 */ /* 0x000fe400078eb8ff */
[----:B---3--:R-:W-:-:S03]  /*1370*/  LOP3.LUT R2, R2, 0xf, R7, 0xb8, !PT ;  /* 0x0000000f02027812 */ /* 0x008fc600078eb807 */
[----:B------:R2:W-:Y:S04]  /*1380*/  STS [UR11+0x34], R3 ;  /* 0x00003403ff007988 */ /* 0x0005e8000800080b */
[----:B------:R2:W-:Y:S02]  /*1390*/  STS [UR11+0x1c], R2 ;  /* 0x00001c02ff007988 */ /* 0x0005e4000800080b */
.L_x_44:
[----:B------:R-:W-:Y:S05]  /*13a0*/  BSYNC.RECONVERGENT B3 ;  /* 0x0000000000037941 */ /* 0x000fea0003800200 */
.L_x_43:
[----:B------:R-:W-:Y:S04]  /*13b0*/  BSSY.RECONVERGENT B4, `(.L_x_45) ;  /* 0x000001a000047945 */ /* 0x000fe80003800200 */
[----:B------:R-:W-:Y:S04]  /*13c0*/  BSSY.RELIABLE B3, `(.L_x_46) ;  /* 0x0000015000037945 */ /* 0x000fe80003800100 */
[----:B------:R-:W-:Y:S05]  /*13d0*/  @P3 BRA `(.L_x_47) ;  /* 0x0000000000203947 */ /* 0x000fea0003800000 */
[----:B--23-5:R-:W2:Y:S02]  /*13e0*/  LDS R2, [UR11+0x34] ;  /* 0x0000340bff027984 */ /* 0x02cea40008000800 */
[----:B--2---:R-:W-:-:S05]  /*13f0*/  LOP3.LUT R2, R2, 0x38, RZ, 0xb8, !PT ;  /* 0x0000003802027812 */ /* 0x004fca00078eb8ff */
[----:B------:R2:W-:Y:S01]  /*1400*/  STS [UR11+0x34], R2 ;  /* 0x00003402ff007988 */ /* 0x0005e2000800080b */
[----:B------:R-:W-:Y:S05]  /*1410*/  @P3 BRA `(.L_x_48) ;  /* 0x0000000000203947 */ /* 0x000fea0003800000 */
[----:B--2---:R-:W2:Y:S01]  /*1420*/  LDS R2, [UR11+0x8] ;  /* 0x0000080bff027984 */ /* 0x004ea20008000800 */
[----:B------:R-:W-:-:S05]  /*1430*/  IMAD.MOV.U32 R3, RZ, RZ, 0x780 ;  /* 0x00000780ff037424 */ /* 0x000fca00078e00ff */
[----:B--2---:R-:W-:-:S05]  /*1440*/  LOP3.LUT R2, R2, 0x300, R3, 0xd8, !PT ;  /* 0x0000030002027812 */ /* 0x004fca00078ed803 */
[----:B------:R2:W-:Y:S02]  /*1450*/  STS [UR11+0x8], R2 ;  /* 0x00000802ff007988 */ /* 0x0005e4000800080b */
.L_x_47:
[----:B------:R-:W-:Y:S05]  /*1460*/  @P3 BRA `(.L_x_49) ;  /* 0x0000000000283947 */ /* 0x000fea0003800000 */
[----:B--23-5:R-:W2:Y:S02]  /*1470*/  LDS R2, [UR11+0x8] ;  /* 0x0000080bff027984 */ /* 0x02cea40008000800 */
[----:B--2---:R-:W-:-:S05]  /*1480*/  LOP3.LUT R2, R2, 0x1800, RZ, 0xb8, !PT ;  /* 0x0000180002027812 */ /* 0x004fca00078eb8ff */
[----:B------:R3:W-:Y:S02]  /*1490*/  STS [UR11+0x8], R2 ;  /* 0x00000802ff007988 */ /* 0x0007e4000800080b */
.L_x_48:
[----:B------:R-:W-:Y:S05]  /*14a0*/  @P3 BREAK.RELIABLE B3 ;  /* 0x0000000000033942 */ /* 0x000fea0003800100 */
[----:B------:R-:W-:Y:S05]  /*14b0*/  @P3 BRA `(.L_x_50) ;  /* 0x0000000000243947 */ /* 0x000fea0003800000 */
[----:B--23--:R-:W2:Y:S01]  /*14c0*/  LDS R2, [UR11+0x8] ;  /* 0x0000080bff027984 */ /* 0x00cea20008000800 */
[----:B------:R-:W-:-:S05]  /*14d0*/  IMAD.MOV.U32 R3, RZ, RZ, 0x6000 ;  /* 0x00006000ff037424 */ /* 0x000fca00078e00ff */
[----:B--2---:R-:W-:-:S04]  /*14e0*/  LOP3.LUT R2, R2, 0x6000, R3, 0xd8, !PT ;  /* 0x0000600002027812 */ /* 0x004fc800078ed803 */
[----:B------:R-:W-:-:S05]  /*14f0*/  LOP3.LUT R2, R2, 0x400000, RZ, 0xb8, !PT ;  /* 0x0040000002027812 */ /* 0x000fca00078eb8ff */
[----:B------:R2:W-:Y:S02]  /*1500*/  STS [UR11+0x8], R2 ;  /* 0x00000802ff007988 */ /* 0x0005e4000800080b */
.L_x_49:
[----:B------:R-:W-:Y:S05]  /*1510*/  BSYNC.RELIABLE B3 ;  /* 0x0000000000037941 */ /* 0x000fea0003800100 */
.L_x_46:
[----:B--23-5:R-:W2:Y:S02]  /*1520*/  @!P3 LDS R2, [UR11+0x8] ;  /* 0x0000080bff02b984 */ /* 0x02cea40008000800 */
[----:B--2---:R-:W-:-:S05]  /*1530*/  @!P3 LOP3.LUT R2, R2, 0x8000, RZ, 0xb8, !PT ;  /* 0x000080000202b812 */ /* 0x004fca00078eb8ff */
[----:B------:R5:W-:Y:S02]  /*1540*/  @!P3 STS [UR11+0x8], R2 ;  /* 0x00000802ff00b988 */ /* 0x000be4000800080b */
.L_x_50:
[----:B------:R-:W-:Y:S05]  /*1550*/  BSYNC.RECONVERGENT B4 ;  /* 0x0000000000047941 */ /* 0x000fea0003800200 */
.L_x_45:
[----:B------:R-:W-:Y:S05]  /*1560*/  WARPSYNC.ALL ;  /* 0x0000000000007948 */ /* 0x000fea0003800000 */
[----:B------:R-:W-:Y:S01]  /*1570*/  NOP ;  /* 0x0000000000007918 */ /* 0x000fe20000000000 */
[----:B------:R-:W-:-:S04]  /*1580*/  UIADD3 UR4, UPT, UPT, UR4, 0x100, URZ ;  /* 0x0000010004047890 */ /* 0x000fc8000fffe0ff */
[----:B------:R-:W-:-:S04]  /*1590*/  UIADD3 UR12, UP0, UPT, UR4, UR12, URZ ;  /* 0x0000000c040c7290 */ /* 0x000fc8000ff1e0ff */
[----:B------:R-:W-:Y:S01]  /*15a0*/  ULEA.HI.X.SX32 UR13, UR4, UR13, 0x1, UP0 ;  /* 0x0000000d040d7291 */ /* 0x000fe200080f0eff */
[----:B------:R-:W-:Y:S11]  /*15b0*/  @P0 BRA `(.L_x_51) ;  /* 0x0000000000300947 */ /* 0x000ff60003800000 */
[----:B--23-5:R-:W2:Y:S01]  /*15c0*/  S2R R2, SR_LANEID ;  /* 0x0000000000027919 */ /* 0x02cea20000000000 */
[----:B------:R-:W-:Y:S05]  /*15d0*/  WARPSYNC.ALL ;  /* 0x0000000000007948 */ /* 0x000fea0003800000 */
[----:B------:R-:W-:Y:S01]  /*15e0*/  NOP ;  /* 0x0000000000007918 */ /* 0x000fe20000000000 */
[----:B--2---:R-:W-:-:S05]  /*15f0*/  IMAD.SHL.U32 R4, R2, 0x4, RZ ;  /* 0x0000000402047824 */ /* 0x004fca00078e00ff */
[----:B------:R-:W2:Y:S01]  /*1600*/  LDS R5, [R4+UR11] ;  /* 0x0000000b04057984 */ /* 0x000ea20008000800 */
[----:B------:R-:W-:-:S05]  /*1610*/  IADD3 R2, P1, PT, R4, UR12, RZ ;  /* 0x0000000c04027c10 */ /* 0x000fca000ff3e0ff */
[----:B------:R-:W-:-:S05]  /*1620*/  IMAD.X R3, RZ, RZ, UR13, P1 ;  /* 0x0000000dff037e24 */ /* 0x000fca00088e06ff */
[----:B--2---:R2:W3:Y:S01]  /*1630*/  ATOMG.E.EXCH.STRONG.GPU PT, RZ, [R2], R5 ;  /* 0x0000000502ff73a8 */ /* 0x0044e200041ee100 */
[----:B------:R-:W-:-:S04]  /*1640*/  DEPBAR {5,4,3,2,1,0} ;  /* 0x0000003f0000791a */ /* 0x000fc80000000000 */
[----:B------:R-:W5:Y:S02]  /*1650*/  CCTL.E.C.LDCU.IV.DEEP [UR12] ;  /* 0x000000000c007540 */ /* 0x000f640009c08000 */
[----:B-----5:R2:W-:Y:S01]  /*1660*/  UTMACCTL.IV [UR12] ;  /* 0x000000000c0079b9 */ /* 0x0205e20008000000 */
[----:B------:R-:W-:Y:S01]  /*1670*/  NOP ;  /* 0x0000000000007918 */ /* 0x000fe20000000000 */
.L_x_51:
[----:B------:R-:W-:Y:S05]  /*1680*/  @P0 BRA `(.L_x_52) ;  /* 0x00000000000c0947 */ /* 0x000fea0003800000 */
[----:B------:R0:W-:Y:S01]  /*1690*/  UTMACMDFLUSH ;  /* 0x00000000000079b7 */ /* 0x0001e20000000000 */
[----:B------:R-:W-:Y:S05]  /*16a0*/  @P0 BRA `(.L_x_52) ;  /* 0x0000000000040947 */ /* 0x000fea0003800000 */
[----:B------:R-:W-:-:S04]  /*16b0*/  DEPBAR.LE SB0, 0x0 ;  /* 0x000080000000791a */ /* 0x000fc80000000000 */
.L_x_52:
[----:B------:R-:W-:Y:S05]  /*16c0*/  WARPSYNC.ALL ;  /* 0x0000000000007948 */ /* 0x000fea0003800000 */
[----:B------:R-:W-:Y:S01]  /*16d0*/  NOP ;  /* 0x0000000000007918 */ /* 0x000fe20000000000 */
[----:B---3--:R-:W-:Y:S01]  /*16e0*/  BAR.SYNC.DEFER_BLOCKING 0x0 ;  /* 0x0000000000007b1d */ /* 0x008fe20000010000 */
[----:B--2--5:R-:W-:Y:S01]  /*16f0*/  SHF.R.U32.HI R2, RZ, 0x5, R0 ;  /* 0x00000005ff027819 */ /* 0x024fe20000011600 */
[----:B------:R-:W-:-:S03]  /*1700*/  USHF.L.U32 UR14, UR14, 0x8, URZ ;  /* 0x000000080e0e7899 */ /* 0x000fc600080006ff */
[----:B------:R-:W-:Y:S01]  /*1710*/  R2UR UR15, R2 ;  /* 0x00000000020f72ca */ /* 0x000fe200000e0000 */
[----:B------:R-:W-:Y:S01]  /*1720*/  VOTEU.ALL UP0, P3 ;  /* 0x0000000000ff7886 */ /* 0x000fe20001800000 */
[----:B------:R-:W-:Y:S01]  /*1730*/  UMOV UR4, 0x1 ;  /* 0x0000000100047882 */ /* 0x000fe20000000000 */
[----:B------:R-:W-:Y:S01]  /*1740*/  VOTEU.ALL UP1, P3 ;  /* 0x0000000000ff7886 */ /* 0x000fe20001820000 */
[----:B------:R-:W-:Y:S02]  /*1750*/  BSSY.RECONVERGENT B4, `(.L_x_53) ;  /* 0x0000018000047945 */ /* 0x000fe40003800200 */
[----:B------:R-:W-:-:S04]  /*1760*/  @!UP0 UIADD3 UR6, UPT, UPT, -UR4, 0x100000, URZ ;  /* 0x0010000004068890 */ /* 0x000fc8000fffe1ff */
[----:B------:R-:W-:Y:S02]  /*1770*/  @!UP0 USHF.L.U32 UR7, UR6, 0xb, URZ ;  /* 0x0000000b06078899 */ /* 0x000fe400080006ff */
[----:B------:R-:W-:Y:S02]  /*1780*/  @!UP0 USHF.L.U32 UR6, UR6, 0x1, URZ ;  /* 0x0000000106068899 */ /* 0x000fe400080006ff */
[----:B------:R-:W-:-:S04]  /*1790*/  @!UP0 UIADD3 UR4, UPT, UPT, -UR4, 0x100000, URZ ;  /* 0x0010000004048890 */ /* 0x000fc8000fffe1ff */
[----:B------:R-:W-:Y:S02]  /*17a0*/  @!UP0 USHF.L.U32 UR5, UR4, 0xb, URZ ;  /* 0x0000000b04058899 */ /* 0x000fe400080006ff */
[----:B------:R-:W-:Y:S01]  /*17b0*/  @!UP0 USHF.L.U32 UR4, UR4, 0x1, URZ ;  /* 0x0000000104048899 */ /* 0x000fe200080006ff */
[----:B------:R-:W-:Y:S01]  /*17c0*/  VOTEU.ALL UP0, P3 ;  /* 0x0000000000ff7886 */ /* 0x000fe20001800000 */
[----:B------:R-:W2:Y:S04]  /*17d0*/  FENCE.VIEW.ASYNC.S ;  /* 0x00000000000073c6 */ /* 0x000ea80000000000 */
[----:B--2---:R2:W3:Y:S06]  /*17e0*/  @!UP0 SYNCS.EXCH.64 URZ, [UR11+0x60000], UR6 ;  /* 0x060000060bff85b2 */ /* 0x0044ec0008000100 */
[----:B------:R2:W3:Y:S02]  /*17f0*/  @!UP1 SYNCS.EXCH.64 URZ, [UR11+0x60020], UR4 ;  /* 0x060020040bff95b2 */ /* 0x0004e40008000100 */
[----:B---3--:R-:W-:Y:S06]  /*1800*/  BAR.SYNC.DEFER_BLOCKING 0x0 ;  /* 0x0000000000007b1d */ /* 0x008fec0000010000 */
[----:B------:R-:W-:Y:S05]  /*1810*/  @P3 BRA `(.L_x_54) ;  /* 0x00000000002c3947 */ /* 0x000fea0003800000 */
[----:B--2---:R-:W-:Y:S02]  /*1820*/  UMOV UR4, 0x1 ;  /* 0x0000000100047882 */ /* 0x004fe40000000000 */
[----:B------:R-:W-:-:S04]  /*1830*/  UIADD3 UR6, UPT, UPT, -UR4, 0x100000, URZ ;  /* 0x0010000004067890 */ /* 0x000fc8000fffe1ff */
[----:B------:R-:W-:Y:S02]  /*1840*/  USHF.L.U32 UR7, UR6, 0xb, URZ ;  /* 0x0000000b06077899 */ /* 0x000fe400080006ff */
[----:B------:R-:W-:Y:S02]  /*1850*/  USHF.L.U32 UR6, UR6, 0x1, URZ ;  /* 0x0000000106067899 */ /* 0x000fe400080006ff */
[----:B------:R-:W-:-:S04]  /*1860*/  UIADD3 UR4, UPT, UPT, -UR4, 0x100000, URZ ;  /* 0x0010000004047890 */ /* 0x000fc8000fffe1ff */
[----:B------:R-:W-:Y:S02]  /*1870*/  USHF.L.U32 UR5, UR4, 0xb, URZ ;  /* 0x0000000b04057899 */ /* 0x000fe400080006ff */
[----:B------:R-:W-:Y:S01]  /*1880*/  USHF.L.U32 UR4, UR4, 0x1, URZ ;  /* 0x0000000104047899 */ /* 0x000fe200080006ff */
[----:B------:R-:W2:Y:S03]  /*1890*/  FENCE.VIEW.ASYNC.S ;  /* 0x00000000000073c6 */ /* 0x000ea60000000000 */
[----:B--2---:R3:W5:Y:S08]  /*18a0*/  SYNCS.EXCH.64 URZ, [UR11+0x60008], UR6 ;  /* 0x060008060bff75b2 */ /* 0x0047700008000100 */
[----:B------:R3:W2:Y:S02]  /*18b0*/  SYNCS.EXCH.64 URZ, [UR11+0x60028], UR4 ;  /* 0x060028040bff75b2 */ /* 0x0006a40008000100 */
[----:B---3--:R-:W-:Y:S01]  /*18c0*/  NOP ;  /* 0x0000000000007918 */ /* 0x008fe20000000000 */
.L_x_54:
[----:B--2---:R-:W-:Y:S05]  /*18d0*/  BSYNC.RECONVERGENT B4 ;  /* 0x0000000000047941 */ /* 0x004fea0003800200 */
.L_x_53:
[----:B-----5:R-:W-:Y:S06]  /*18e0*/  BAR.SYNC.DEFER_BLOCKING 0x0 ;  /* 0x0000000000007b1d */ /* 0x020fec0000010000 */
[----:B------:R-:W-:Y:S04]  /*18f0*/  BSSY.RECONVERGENT B4, `(.L_x_55) ;  /* 0x000000d000047945 */ /* 0x000fe80003800200 */
[----:B------:R-:W-:Y:S05]  /*1900*/  @P3 BRA `(.L_x_56) ;  /* 0x00000000002c3947 */ /* 0x000fea0003800000 */
[----:B------:R-:W-:Y:S02]  /*1910*/  UMOV UR4, 0x1 ;  /* 0x0000000100047882 */ /* 0x000fe40000000000 */
[----:B------:R-:W-:-:S04]  /*1920*/  UIADD3 UR6, UPT, UPT, -UR4, 0x100000, URZ ;  /* 0x0010000004067890 */ /* 0x000fc8000fffe1ff */
[----:B------:R-:W-:Y:S02]  /*1930*/  USHF.L.U32 UR7, UR6, 0xb, URZ ;  /* 0x0000000b06077899 */ /* 0x000fe400080006ff */
[----:B------:R-:W-:Y:S02]  /*1940*/  USHF.L.U32 UR6, UR6, 0x1, URZ ;  /* 0x0000000106067899 */ /* 0x000fe400080006ff */
[----:B------:R-:W-:-:S04]  /*1950*/  UIADD3 UR4, UPT, UPT, -UR4, 0x100000, URZ ;  /* 0x0010000004047890 */ /* 0x000fc8000fffe1ff */
[----:B------:R-:W-:Y:S02]  /*1960*/  USHF.L.U32 UR5, UR4, 0xb, URZ ;  /* 0x0000000b04057899 */ /* 0x000fe400080006ff */
[----:B------:R-:W-:Y:S01]  /*1970*/  USHF.L.U32 UR4, UR4, 0x1, URZ ;  /* 0x0000000104047899 */ /* 0x000fe200080006ff */
[----:B------:R-:W2:Y:S03]  /*1980*/  FENCE.VIEW.ASYNC.S ;  /* 0x00000000000073c6 */ /* 0x000ea60000000000 */
[----:B--2---:R2:W3:Y:S08]  /*1990*/  SYNCS.EXCH.64 URZ, [UR11+0x60010], UR6 ;  /* 0x060010060bff75b2 */ /* 0x0044f00008000100 */
[----:B------:R2:W5:Y:S01]  /*19a0*/  SYNCS.EXCH.64 URZ, [UR11+0x60030], UR4 ;  /* 0x060030040bff75b2 */ /* 0x0005620008000100 */
[----:B------:R-:W-:Y:S01]  /*19b0*/  NOP ;  /* 0x0000000000007918 */ /* 0x000fe20000000000 */
.L_x_56:
[----:B--2---:R-:W-:Y:S05]  /*19c0*/  BSYNC.RECONVERGENT B4 ;  /* 0x0000000000047941 */ /* 0x004fea0003800200 */
.L_x_55:
[----:B---3-5:R-:W-:Y:S01]  /*19d0*/  BAR.SYNC.DEFER_BLOCKING 0x0 ;  /* 0x0000000000007b1d */ /* 0x028fe20000010000 */
[----:B------:R-:W-:Y:S01]  /*19e0*/  UIADD3 UR6, UPT, UPT, UR11, 0x60020, URZ ;  /* 0x000600200b067890 */ /* 0x000fe2000fffe0ff */
[----:B------:R-:W-:Y:S01]  /*19f0*/  ISETP.GE.AND P0, PT, R12, 0x1, PT ;  /* 0x000000010c00780c */ /* 0x000fe20003f06270 */
[----:B------:R-:W-:-:S03]  /*1a00*/  USHF.L.U32 UR7, UR16, 0x7, URZ ;  /* 0x0000000710077899 */ /* 0x000fc600080006ff */
        /* <DEDUP_REMOVED lines=13> */
.L_x_58:
[----:B--2---:R-:W-:Y:S05]  /*1ae0*/  BSYNC.RECONVERGENT B4 ;  /* 0x0000000000047941 */ /* 0x004fea0003800200 */
.L_x_57:
[----:B------:R-:W-:Y:S05]  /*1af0*/  @!P0 BRA `(.L_x_59) ;  /* 0x0000000c00648947 */ /* 0x000fea0003800000 */
[----:B---3-5:R-:W-:Y:S01]  /*1b00*/  BAR.SYNC.DEFER_BLOCKING 0x0 ;  /* 0x0000000000007b1d */ /* 0x028fe20000010000 */
[----:B------:R-:W-:Y:S01]  /*1b10*/  ELECT P1, URZ, PT ;  /* 0x0000000000ff782f */ /* 0x000fe20003820000 */
[----:B------:R-:W-:Y:S01]  /*1b20*/  @!P3 IMAD.MOV.U32 R2, RZ, RZ, 0x18000 ;  /* 0x00018000ff02b424 */ /* 0x000fe200078e00ff */
[----:B------:R-:W-:Y:S02]  /*1b30*/  ULOP3.LUT UR4, UR15, 0x1, URZ, 0xc0, !UPT ;  /* 0x000000010f047892 */ /* 0x000fe4000f8ec0ff */
[----:B------:R-:W-:Y:S01]  /*1b40*/  ISETP.LT.U32.AND P1, PT, R132, 0x40, P1 ;  /* 0x000000408400780c */ /* 0x000fe20000f21070 */
[----:B------:R-:W-:Y:S01]  /*1b50*/  UMOV UR23, UR7 ;  /* 0x0000000700177c82 */ /* 0x000fe20008000000 */
[----:B------:R-:W-:Y:S02]  /*1b60*/  ULEA UR5, UR4, UR11, 0xe ;  /* 0x0000000b04057291 */ /* 0x000fe4000f8e70ff */
[----:B------:R-:W-:Y:S01]  /*1b70*/  USHF.L.U32 UR22, UR4, 0x6, URZ ;  /* 0x0000000604167899 */ /* 0x000fe200080006ff */
[----:B------:R-:W-:Y:S01]  /*1b80*/  ELECT P0, URZ, PT ;  /* 0x0000000000ff782f */ /* 0x000fe20003800000 */
[----:B------:R-:W-:-:S03]  /*1b90*/  ULOP3.LUT UR16, UR15, 0x3, URZ, 0xc0, !UPT ;  /* 0x000000030f107892 */ /* 0x000fc6000f8ec0ff */
[----:B------:R-:W-:Y:S01]  /*1ba0*/  ISETP.LT.U32.AND P0, PT, R132, 0x80, P0 ;  /* 0x000000808400780c */ /* 0x000fe20000701070 */
[----:B------:R-:W-:-:S03]  /*1bb0*/  ULEA UR24, UR16, UR11, 0xe ;  /* 0x0000000b10187291 */ /* 0x000fc6000f8e70ff */
[----:B------:R-:W-:Y:S01]  /*1bc0*/  VOTEU.ANY UP0, P1 ;  /* 0x0000000000ff7886 */ /* 0x000fe20000800100 */
[----:B------:R-:W-:Y:S01]  /*1bd0*/  ULEA UR26, UR16, UR14, 0x6 ;  /* 0x0000000e101a7291 */ /* 0x000fe2000f8e30ff */
[----:B------:R2:W-:Y:S03]  /*1be0*/  @!P3 SYNCS.ARRIVE.TRANS64 RZ, [UR11+0x60000], R2 ;  /* 0x06000002ffffb9a7 */ /* 0x0005e6000800000b */
[----:B------:R-:W-:Y:S02]  /*1bf0*/  @UP0 UIADD3 UR20, UPT, UPT, UR5, 0x40000, URZ ;  /* 0x0004000005140890 */ /* 0x000fe4000fffe0ff */
[----:B------:R-:W-:Y:S01]  /*1c00*/  @UP0 UIADD3 UR21, UPT, UPT, UR11, 0x60000, URZ ;  /* 0x000600000b150890 */ /* 0x000fe2000fffe0ff */
[----:B------:R-:W-:Y:S01]  /*1c10*/  VOTEU.ANY UP0, P1 ;  /* 0x0000000000ff7886 */ /* 0x000fe20000800100 */
[----:B------:R-:W-:Y:S06]  /*1c20*/  BAR.SYNC.DEFER_BLOCKING 0x0 ;  /* 0x0000000000007b1d */ /* 0x000fec0000010000 */
[----:B------:R-:W-:Y:S01]  /*1c30*/  VOTEU.ANY UP1, P0 ;  /* 0x0000000000ff7886 */ /* 0x000fe20000020100 */
[----:B------:R-:W-:-:S04]  /*1c40*/  VOTEU.ANY UP2, P0 ;  /* 0x0000000000ff7886 */ /* 0x000fc80000040100 */
[----:B------:R-:W-:Y:S01]  /*1c50*/  @UP1 UIADD3 UR25, UPT, UPT, UR11, 0x60000, URZ ;  /* 0x000600000b191890 */ /* 0x000fe2000fffe0ff */
[----:B------:R-:W-:Y:S01]  /*1c60*/  @UP1 UMOV UR27, URZ ;  /* 0x000000ff001b1c82 */ /* 0x000fe20008000000 */
[----:B------:R2:W-:Y:S01]  /*1c70*/  @UP0 UTMALDG.2D [UR20], [UR8] ;  /* 0x00000014080005b4 */ /* 0x0005e20008008000 */
[----:B------:R-:W-:Y:S01]  /*1c80*/  UISETP.NE.U32.AND UP0, UPT, UR15, URZ, UPT ;  /* 0x000000ff0f00728c */ /* 0x000fe2000bf05070 */
[----:B------:R3:W-:Y:S06]  /*1c90*/  MEMBAR.ALL.CTA ;  /* 0x0000000000007992 */ /* 0x0007ec0000008000 */
[----:B---3--:R-:W3:Y:S02]  /*1ca0*/  FENCE.VIEW.ASYNC.S ;  /* 0x00000000000073c6 */ /* 0x008ee40000000000 */
[----:B---3--:R-:W-:Y:S06]  /*1cb0*/  BAR.SYNC.DEFER_BLOCKING 0x0 ;  /* 0x0000000000007b1d */ /* 0x008fec0000010000 */
[----:B------:R2:W-:Y:S02]  /*1cc0*/  @UP2 UTMALDG.2D [UR24], [UR34] ;  /* 0x00000018220025b4 */ /* 0x0005e40008008000 */
[----:B------:R-:W-:Y:S06]  /*1cd0*/  BAR.SYNC.DEFER_BLOCKING 0x0 ;  /* 0x0000000000007b1d */ /* 0x000fec0000010000 */
[----:B------:R-:W3:Y:S02]  /*1ce0*/  SYNCS.PHASECHK.TRANS64.TRYWAIT P0, [UR11+0x60000], RZ ;  /* 0x060000ffff0075a7 */ /* 0x000ee4000800110b */
[----:B--23--:R-:W-:Y:S05]  /*1cf0*/  @!P0 BRA `(.L_x_60) ;  /* 0x0000001400b88947 */ /* 0x00cfea0003800000 */
.L_x_78:
[----:B------:R-:W-:Y:S05]  /*1d00*/  BRA.U UP0, `(.L_x_61) ;  /* 0x0000000100cc7547 */ /* 0x000fea000b800000 */
[----:B------:R-:W-:Y:S02]  /*1d10*/  USHF.R.U32.HI UR18, URZ, 0x4, UR11 ;  /* 0x00000004ff127899 */ /* 0x000fe4000801160b */
[----:B------:R-:W-:Y:S02]  /*1d20*/  UIADD3 UR16, UPT, UPT, UR11, 0x40000, URZ ;  /* 0x000400000b107890 */ /* 0x000fe4000fffe0ff */
[----:B------:R-:W-:Y:S02]  /*1d30*/  USGXT.U32 UR18, UR18, 0xe ;  /* 0x0000000e1212789a */ /* 0x000fe40008000000 */
[----:B------:R-:W-:Y:S02]  /*1d40*/  USHF.R.U32.HI UR16, URZ, 0x4, UR16 ;  /* 0x00000004ff107899 */ /* 0x000fe40008011610 */
[----:B------:R-:W-:Y:S02]  /*1d50*/  UIADD3 UR26, UP0, UPT, UR18, 0x4000080, URZ ;  /* 0x04000080121a7890 */ /* 0x000fe4000ff1e0ff */
[----:B------:R-:W-:Y:S01]  /*1d60*/  USGXT.U32 UR16, UR16, 0xe ;  /* 0x0000000e1010789a */ /* 0x000fe20008000000 */
[----:B------:R-:W-:Y:S01]  /*1d70*/  UMOV UR5, URZ ;  /* 0x000000ff00057c82 */ /* 0x000fe20008000000 */
[----:B------:R-:W-:Y:S01]  /*1d80*/  UMOV UR4, URZ ;  /* 0x000000ff00047c82 */ /* 0x000fe20008000000 */
[----:B------:R-:W-:-:S02]  /*1d90*/  UIADD3.X UR27, UPT, UPT, UR5, 0x40004040, URZ, UP0, !UPT ;  /* 0x40004040051b7890 */ /* 0x000fc400087fe4ff */
[----:B------:R-:W-:Y:S02]  /*1da0*/  UIADD3 UR54, UP0, UPT, UR16, 0x2, URZ ;  /* 0x0000000210367890 */ /* 0x000fe4000ff1e0ff */
[----:B------:R-:W-:Y:S02]  /*1db0*/  ULOP3.LUT UR18, UR18, 0x4000000, URZ, 0xfc, !UPT ;  /* 0x0400000012127892 */ /* 0x000fe4000f8efcff */
[----:B------:R-:W-:Y:S02]  /*1dc0*/  UIADD3.X UR55, UPT, UPT, UR4, 0x40004040, URZ, UP0, !UPT ;  /* 0x4000404004377890 */ /* 0x000fe400087fe4ff */
[----:B------:R-:W-:Y:S02]  /*1dd0*/  UIADD3.64 UR30, UPT, UPT, UR26, 0x80, URZ ;  /* 0x000000801a1e7897 */ /* 0x000fe4000fffe0ff */
[----:B------:R-:W-:Y:S02]  /*1de0*/  UIADD3.64 UR4, UPT, UPT, UR54, 0x2, URZ ;  /* 0x0000000236047897 */ /* 0x000fe4000fffe0ff */
[----:B------:R-:W-:-:S02]  /*1df0*/  UIADD3.64 UR36, UPT, UPT, UR26, 0x100, URZ ;  /* 0x000001001a247897 */ /* 0x000fc4000fffe0ff */
[----:B------:R-:W-:Y:S02]  /*1e00*/  UIADD3.64 UR32, UPT, UPT, UR54, 0x4, URZ ;  /* 0x0000000436207897 */ /* 0x000fe4000fffe0ff */
[----:B------:R-:W-:Y:S02]  /*1e10*/  UIADD3.64 UR40, UPT, UPT, UR26, 0x180, URZ ;  /* 0x000001801a287897 */ /* 0x000fe4000fffe0ff */
[----:B------:R-:W-:Y:S02]  /*1e20*/  UIADD3.64 UR38, UPT, UPT, UR54, 0x3fe, URZ ;  /* 0x000003fe36267897 */ /* 0x000fe4000fffe0ff */
[----:B------:R-:W-:Y:S02]  /*1e30*/  UIADD3.64 UR44, UPT, UPT, UR26, 0x200, URZ ;  /* 0x000002001a2c7897 */ /* 0x000fe4000fffe0ff */
[----:B------:R-:W-:Y:S02]  /*1e40*/  UIADD3.64 UR42, UPT, UPT, UR54, 0x400, URZ ;  /* 0x00000400362a7897 */ /* 0x000fe4000fffe0ff */
[----:B------:R-:W-:-:S02]  /*1e50*/  UIADD3.64 UR48, UPT, UPT, UR26, 0x280, URZ ;  /* 0x000002801a307897 */ /* 0x000fc4000fffe0ff */
[----:B------:R-:W-:Y:S01]  /*1e60*/  UIADD3.64 UR46, UPT, UPT, UR54, 0x402, URZ ;  /* 0x00000402362e7897 */ /* 0x000fe2000fffe0ff */
[----:B------:R-:W-:Y:S01]  /*1e70*/  UMOV UR20, 0x0 ;  /* 0x0000000000147882 */ /* 0x000fe20000000000 */
[----:B------:R-:W-:Y:S01]  /*1e80*/  UMOV UR21, 0x8410010 ;  /* 0x0841001000157882 */ /* 0x000fe20000000000 */
[----:B------:R-:W-:Y:S01]  /*1e90*/  UIADD3.64 UR52, UPT, UPT, UR26, 0x300, URZ ;  /* 0x000003001a347897 */ /* 0x000fe2000fffe0ff */
[----:B------:R-:W-:Y:S01]  /*1ea0*/  UMOV UR17, 0x40004040 ;  /* 0x4000404000117882 */ /* 0x000fe20000000000 */
[----:B------:R-:W-:Y:S01]  /*1eb0*/  UIADD3.64 UR50, UPT, UPT, UR54, 0x404, URZ ;  /* 0x0000040436327897 */ /* 0x000fe2000fffe0ff */
[----:B------:R-:W-:Y:S01]  /*1ec0*/  UMOV UR19, 0x40004040 ;  /* 0x4000404000137882 */ /* 0x000fe20000000000 */
[----:B------:R-:W-:Y:S01]  /*1ed0*/  UMOV UR22, 0x0 ;  /* 0x0000000000167882 */ /* 0x000fe20000000000 */
[----:B------:R-:W-:Y:S01]  /*1ee0*/  UMOV UR23, 0x8410010 ;  /* 0x0841001000177882 */ /* 0x000fe20000000000 */
[----:B------:R-:W-:Y:S01]  /*1ef0*/  UMOV UR24, 0x0 ;  /* 0x0000000000187882 */ /* 0x000fe20000000000 */
[----:B------:R-:W-:Y:S01]  /*1f00*/  UMOV UR25, 0x8410010 ;  /* 0x0841001000197882 */ /* 0x000fe20000000000 */
[----:B------:R2:W-:Y:S01]  /*1f10*/  UTCHMMA gdesc[UR16], gdesc[UR18], tmem[UR10], tmem[UR20], idesc[UR21], !UPT ;  /* 0x00ff1412100075ea */ /* 0x0005e2000f80000a */
[----:B------:R-:W-:Y:S01]  /*1f20*/  UMOV UR28, 0x0 ;  /* 0x00000000001c7882 */ /* 0x000fe20000000000 */
[----:B------:R-:W-:Y:S01]  /*1f30*/  UMOV UR29, 0x8410010 ;  /* 0x08410010001d7882 */ /* 0x000fe20000000000 */
[----:B------:R2:W-:Y:S01]  /*1f40*/  UTCHMMA gdesc[UR54], gdesc[UR26], tmem[UR10], tmem[UR22], idesc[UR23], UPT ;  /* 0x00ff161a360075ea */ /* 0x0005e2000b80000a */
        /* <DEDUP_REMOVED lines=12> */
[----:B------:R2:W-:Y:S01]  /*2010*/  UTCHMMA gdesc[UR46], gdesc[UR48], tmem[UR10], tmem[UR60], idesc[UR61], UPT ;  /* 0x00ff3c302e0075ea */ /* 0x0005e2000b80000a */
[----:B------:R2:W-:Y:S01]  /*2020*/  UTCHMMA gdesc[UR50], gdesc[UR52], tmem[UR10], tmem[UR62], idesc[UR63], UPT ;  /* 0x00ff3e34320075ea */ /* 0x0005e2000b80000a */
[----:B------:R-:W-:Y:S01]  /*2030*/  NOP ;  /* 0x0000000000007918 */ /* 0x000fe20000000000 */
.L_x_61:
[----:B------:R-:W-:Y:S01]  /*2040*/  ELECT P0, URZ, PT ;  /* 0x0000000000ff782f */ /* 0x000fe20003800000 */
[----:B--2---:R-:W-:Y:S01]  /*2050*/  UMOV UR4, UR6 ;  /* 0x0000000600047c82 */ /* 0x004fe20008000000 */
[----:B------:R-:W-:Y:S02]  /*2060*/  UMOV UR5, URZ ;  /* 0x000000ff00057c82 */ /* 0x000fe40008000000 */
[----:B------:R-:W-:-:S13]  /*2070*/  ISETP.LT.U32.AND P0, PT, R132, 0x20, P0 ;  /* 0x000000208400780c */ /* 0x000fda0000701070 */
[----:B------:R-:W-:Y:S01]  /*2080*/  VOTEU.ANY UP0, P0 ;  /* 0x0000000000ff7886 */ /* 0x000fe20000000100 */
[----:B------:R-:W-:Y:S01]  /*2090*/  VOTEU.ANY UP1, P0 ;  /* 0x0000000000ff7886 */ /* 0x000fe20000020100 */
[----:B------:R-:W-:-:S03]  /*20a0*/  ISETP.GE.U32.AND P0, PT, R12, 0x81, PT ;  /* 0x000000810c00780c */ /* 0x000fc60003f06070 */
[----:B------:R-:W-:Y:S02]  /*20b0*/  @UP0 UMOV UR4, UR4 ;  /* 0x0000000400040c82 */ /* 0x000fe40008000000 */
[----:B------:R2:W-:Y:S01]  /*20c0*/  @UP1 UTCBAR [UR4], URZ ;  /* 0x000000ff040013e9 */ /* 0x0005e200080000ff */
[----:B------:R-:W-:Y:S06]  /*20d0*/  BAR.SYNC.DEFER_BLOCKING 0x0 ;  /* 0x0000000000007b1d */ /* 0x000fec0000010000 */
[----:B------:R-:W3:Y:S02]  /*20e0*/  SYNCS.PHASECHK.TRANS64.TRYWAIT P1, [UR11+0x60020], RZ ;  /* 0x060020ffff0075a7 */ /* 0x000ee4000802110b */
[----:B--23--:R-:W-:Y:S05]  /*20f0*/  @!P1 BRA `(.L_x_62) ;  /* 0x0000001000c49947 */ /* 0x00cfea0003800000 */
.L_x_79:
[----:B------:R-:W-:Y:S01]  /*2100*/  IMAD.MOV.U32 R2, RZ, RZ, RZ ;  /* 0x000000ffff027224 */ /* 0x000fe200078e00ff */
[----:B------:R-:W-:Y:S06]  /*2110*/  @!P0 BRA `(.L_x_59) ;  /* 0x0000000400dc8947 */ /* 0x000fec0003800000 */
[----:B------:R-:W2:Y:S01]  /*2120*/  LDCU UR36, c[0x0][0x3a0] ;  /* 0x00007400ff2477ac */ /* 0x000ea20008000800 */
[----:B------:R-:W-:Y:S01]  /*2130*/  UMOV UR16, 0x1 ;  /* 0x0000000100107882 */ /* 0x000fe20000000000 */
[----:B------:R-:W-:-:S05]  /*2140*/  UMOV UR31, 0x80 ;  /* 0x00000080001f7882 */ /* 0x000fca0000000000 */
.L_x_66:
[----:B------:R-:W-:Y:S01]  /*2150*/  BAR.SYNC.DEFER_BLOCKING 0x0 ;  /* 0x0000000000007b1d */ /* 0x000fe20000010000 */
[----:B------:R-:W-:Y:S01]  /*2160*/  ULEA UR37, UR16, UR11, 0x3 ;  /* 0x0000000b10257291 */ /* 0x000fe2000f8e18ff */
[----:B------:R-:W-:Y:S01]  /*2170*/  @!P3 IMAD.MOV.U32 R3, RZ, RZ, 0x18000 ;  /* 0x00018000ff03b424 */ /* 0x000fe200078e00ff */
[----:B------:R-:W-:Y:S01]  /*2180*/  ELECT P1, URZ, PT ;  /* 0x0000000000ff782f */ /* 0x000fe20003820000 */
[----:B------:R-:W-:-:S03]  /*2190*/  ULEA UR4, UR16, UR11, 0xf ;  /* 0x0000000b10047291 */ /* 0x000fc6000f8e78ff */
[----:B------:R-:W-:Y:S01]  /*21a0*/  ISETP.LT.U32.AND P1, PT, R132, 0x40, P1 ;  /* 0x000000408400780c */ /* 0x000fe20000f21070 */
[----:B------:R-:W-:Y:S02]  /*21b0*/  ULOP3.LUT UR5, UR15, 0x1, URZ, 0xc0, !UPT ;  /* 0x000000010f057892 */ /* 0x000fe4000f8ec0ff */
[----:B------:R-:W-:Y:S02]  /*21c0*/  UIADD3 UR17, UPT, UPT, UR4, 0x40000, URZ ;  /* 0x0004000004117890 */ /* 0x000fe4000fffe0ff */
[----:B------:R-:W-:Y:S02]  /*21d0*/  ULEA UR6, UR5, UR31, 0x6 ;  /* 0x0000001f05067291 */ /* 0x000fe4000f8e30ff */
[----:B------:R-:W-:Y:S01]  /*21e0*/  ULEA UR4, UR5, UR17, 0xe ;  /* 0x0000001105047291 */ /* 0x000fe2000f8e70ff */
[----:B------:R-:W-:Y:S01]  /*21f0*/  ELECT P0, URZ, PT ;  /* 0x0000000000ff782f */ /* 0x000fe20003800000 */
[----:B------:R-:W-:-:S04]  /*2200*/  ULEA UR18, UR16, UR11, 0x10 ;  /* 0x0000000b10127291 */ /* 0x000fc8000f8e80ff */
[----:B------:R-:W-:Y:S01]  /*2210*/  VOTEU.ANY UP0, P1 ;  /* 0x0000000000ff7886 */ /* 0x000fe20000800100 */
[----:B------:R-:W-:Y:S01]  /*2220*/  ISETP.LT.U32.AND P0, PT, R132, 0x80, P0 ;  /* 0x000000808400780c */ /* 0x000fe20000701070 */
[----:B------:R-:W-:Y:S01]  /*2230*/  ULOP3.LUT UR30, UR15, 0x3, URZ, 0xc0, !UPT ;  /* 0x000000030f1e7892 */ /* 0x000fe2000f8ec0ff */
[----:B------:R3:W-:Y:S02]  /*2240*/  @!P3 SYNCS.ARRIVE.TRANS64 RZ, [UR37+0x60000], R3 ;  /* 0x06000003ffffb9a7 */ /* 0x0007e40008000025 */
[----:B------:R-:W-:Y:S01]  /*2250*/  @UP0 UIADD3 UR5, UPT, UPT, UR37, 0x60000, URZ ;  /* 0x0006000025050890 */ /* 0x000fe2000fffe0ff */
[----:B------:R-:W-:Y:S01]  /*2260*/  VOTEU.ANY UP0, P1 ;  /* 0x0000000000ff7886 */ /* 0x000fe20000800100 */
[----:B------:R-:W-:Y:S01]  /*2270*/  BAR.SYNC.DEFER_BLOCKING 0x0 ;  /* 0x0000000000007b1d */ /* 0x000fe20000010000 */
[----:B------:R-:W-:Y:S02]  /*2280*/  ULEA UR28, UR30, UR18, 0xe ;  /* 0x000000121e1c7291 */ /* 0x000fe4000f8e70ff */
[----:B------:R-:W-:Y:S01]  /*2290*/  ULEA UR30, UR30, UR14, 0x6 ;  /* 0x0000000e1e1e7291 */ /* 0x000fe2000f8e30ff */
[----:B---3--:R-:W-:-:S03]  /*22a0*/  IMAD.U32 R3, R2, -0x80000000, RZ ;  /* 0x8000000002037824 */ /* 0x008fc600078e00ff */
[----:B------:R-:W-:-:S05]  /*22b0*/  VOTEU.ANY UP1, P0 ;  /* 0x0000000000ff7886 */ /* 0x000fca0000020100 */
[----:B------:R-:W-:Y:S01]  /*22c0*/  @UP1 UIADD3 UR29, UPT, UPT, UR37, 0x60000, URZ ;  /* 0x00060000251d1890 */ /* 0x000fe2000fffe0ff */
[----:B------:R-:W-:Y:S01]  /*22d0*/  VOTEU.ANY UP1, P0 ;  /* 0x0000000000ff7886 */ /* 0x000fe20000020100 */
[----:B------:R3:W-:Y:S01]  /*22e0*/  @UP0 UTMALDG.2D [UR4], [UR8] ;  /* 0x00000004080005b4 */ /* 0x0007e20008008000 */
[----:B------:R-:W-:Y:S01]  /*22f0*/  UISETP.NE.U32.AND UP0, UPT, UR15, URZ, UPT ;  /* 0x000000ff0f00728c */ /* 0x000fe2000bf05070 */
[----:B------:R5:W-:Y:S06]  /*2300*/  MEMBAR.ALL.CTA ;  /* 0x0000000000007992 */ /* 0x000bec0000008000 */
[----:B-----5:R-:W5:Y:S02]  /*2310*/  FENCE.VIEW.ASYNC.S ;  /* 0x00000000000073c6 */ /* 0x020f640000000000 */
[----:B-----5:R-:W-:Y:S06]  /*2320*/  BAR.SYNC.DEFER_BLOCKING 0x0 ;  /* 0x0000000000007b1d */ /* 0x020fec0000010000 */
[----:B------:R3:W-:Y:S02]  /*2330*/  @UP1 UTMALDG.2D [UR28], [UR34] ;  /* 0x0000001c220015b4 */ /* 0x0007e40008008000 */
[----:B------:R-:W-:Y:S06]  /*2340*/  BAR.SYNC.DEFER_BLOCKING 0x0 ;  /* 0x0000000000007b1d */ /* 0x000fec0000010000 */
[----:B------:R-:W5:Y:S02]  /*2350*/  SYNCS.PHASECHK.TRANS64.TRYWAIT P0, [UR37+0x60000], R3 ;  /* 0x06000003ff0075a7 */ /* 0x000f640008001125 */
[----:B---3-5:R-:W-:Y:S05]  /*2360*/  @!P0 BRA `(.L_x_63) ;  /* 0x0000001000348947 */ /* 0x028fea0003800000 */
.L_x_80:
[----:B------:R-:W-:Y:S05]  /*2370*/  BRA.U UP0, `(.L_x_64) ;  /* 0x0000000100f87547 */ /* 0x000fea000b800000 */
[----:B------:R-:W-:Y:S02]  /*2380*/  USHF.R.U32.HI UR17, URZ, 0x4, UR17 ;  /* 0x00000004ff117899 */ /* 0x000fe40008011611 */
[----:B------:R-:W-:Y:S02]  /*2390*/  USHF.R.U32.HI UR6, URZ, 0x4, UR18 ;  /* 0x00000004ff067899 */ /* 0x000fe40008011612 */
[----:B------:R-:W-:Y:S02]  /*23a0*/  USGXT.U32 UR22, UR17, 0xe ;  /* 0x0000000e1116789a */ /* 0x000fe40008000000 */
[----:B------:R-:W-:Y:S02]  /*23b0*/  USGXT.U32 UR6, UR6, 0xe ;  /* 0x0000000e0606789a */ /* 0x000fe40008000000 */
[----:B------:R-:W-:Y:S02]  /*23c0*/  UIADD3 UR26, UP0, UPT, UR22, 0x2, URZ ;  /* 0x00000002161a7890 */ /* 0x000fe4000ff1e0ff */
[----:B------:R-:W-:Y:S01]  /*23d0*/  UIADD3 UR24, UP1, UPT, UR6, 0x4000080, URZ ;  /* 0x0400008006187890 */ /* 0x000fe2000ff3e0ff */
[----:B------:R-:W-:Y:S01]  /*23e0*/  UMOV UR4, URZ ;  /* 0x000000ff00047c82 */ /* 0x000fe20008000000 */
[----:B------:R-:W-:Y:S01]  /*23f0*/  UMOV UR5, URZ ;  /* 0x000000ff00057c82 */ /* 0x000fe20008000000 */
[----:B------:R-:W-:-:S02]  /*2400*/  UIADD3.X UR27, UPT, UPT, UR4, 0x40004040, URZ, UP0, !UPT ;  /* 0x40004040041b7890 */ /* 0x000fc400087fe4ff */
[----:B------:R-:W-:Y:S02]  /*2410*/  UIADD3 UR50, UP3, UPT, UR26, 0x2, URZ ;  /* 0x000000021a327890 */ /* 0x000fe4000ff7e0ff */
[----:B------:R-:W-:Y:S02]  /*2420*/  UIADD3.X UR25, UPT, UPT, UR5, 0x40004040, URZ, UP1, !UPT ;  /* 0x4000404005197890 */ /* 0x000fe40008ffe4ff */
[----:B------:R-:W-:Y:S02]  /*2430*/  UIADD3 UR52, UP2, UPT, UR24, 0x80, URZ ;  /* 0x0000008018347890 */ /* 0x000fe4000ff5e0ff */
[----:B------:R-:W-:Y:S02]  /*2440*/  UIADD3 UR54, UP6, UPT, UR26, 0x4, URZ ;  /* 0x000000041a367890 */ /* 0x000fe4000ffde0ff */
[----:B------:R-:W-:Y:S02]  /*2450*/  UIADD3 UR56, UP5, UPT, UR24, 0x100, URZ ;  /* 0x0000010018387890 */ /* 0x000fe4000ffbe0ff */
[----:B------:R-:W-:-:S02]  /*2460*/  UIADD3 UR58, UP1, UPT, UR26, 0x3fe, URZ ;  /* 0x000003fe1a3a7890 */ /* 0x000fc4000ff3e0ff */
[----:B------:R-:W-:Y:S02]  /*2470*/  ULOP3.LUT UR4, UR6, 0x4000000, URZ, 0xfc, !UPT ;  /* 0x0400000006047892 */ /* 0x000fe4000f8efcff */
[----:B------:R-:W-:Y:S02]  /*2480*/  UIADD3 UR60, UP0, UPT, UR24, 0x180, URZ ;  /* 0x00000180183c7890 */ /* 0x000fe4000ff1e0ff */
[----:B------:R-:W-:Y:S02]  /*2490*/  UIADD3.X UR51, UPT, UPT, UR27, URZ, URZ, UP3, !UPT ;  /* 0x000000ff1b337290 */ /* 0x000fe40009ffe4ff */
[----:B------:R-:W-:Y:S02]  /*24a0*/  UIADD3 UR62, UP4, UPT, UR26, 0x400, URZ ;  /* 0x000004001a3e7890 */ /* 0x000fe4000ff9e0ff */
[----:B------:R-:W-:Y:S02]  /*24b0*/  UIADD3 UR64, UP3, UPT, UR24, 0x200, URZ ;  /* 0x0000020018407890 */ /* 0x000fe4000ff7e0ff */
[----:B------:R-:W-:-:S02]  /*24c0*/  UIADD3.X UR53, UPT, UPT, UR25, URZ, URZ, UP2, !UPT ;  /* 0x000000ff19357290 */ /* 0x000fc400097fe4ff */
[----:B------:R-:W-:Y:S02]  /*24d0*/  UIADD3.X UR55, UPT, UPT, UR27, URZ, URZ, UP6, !UPT ;  /* 0x000000ff1b377290 */ /* 0x000fe4000b7fe4ff */
[----:B------:R-:W-:Y:S02]  /*24e0*/  UIADD3 UR66, UP2, UPT, UR26, 0x402, URZ ;  /* 0x000004021a427890 */ /* 0x000fe4000ff5e0ff */
[----:B------:R-:W-:Y:S02]  /*24f0*/  UIADD3 UR68, UP6, UPT, UR24, 0x280, URZ ;  /* 0x0000028018447890 */ /* 0x000fe4000ffde0ff */
[----:B------:R-:W-:Y:S02]  /*2500*/  UIADD3.X UR57, UPT, UPT, UR25, URZ, URZ, UP5, !UPT ;  /* 0x000000ff19397290 */ /* 0x000fe4000affe4ff */
[----:B------:R-:W-:Y:S02]  /*2510*/  UIADD3.X UR59, UPT, UPT, UR27, URZ, URZ, UP1, !UPT ;  /* 0x000000ff1b3b7290 */ /* 0x000fe40008ffe4ff */
[----:B------:R-:W-:-:S02]  /*2520*/  UIADD3 UR28, UP5, UPT, UR26, 0x404, URZ ;  /* 0x000004041a1c7890 */ /* 0x000fc4000ffbe0ff */
[----:B------:R-:W-:Y:S02]  /*2530*/  UIADD3 UR32, UP1, UPT, UR24, 0x300, URZ ;  /* 0x0000030018207890 */ /* 0x000fe4000ff3e0ff */
[----:B------:R-:W-:Y:S02]  /*2540*/  UIADD3.X UR61, UPT, UPT, UR25, URZ, URZ, UP0, !UPT ;  /* 0x000000ff193d7290 */ /* 0x000fe400087fe4ff */
[----:B------:R-:W-:Y:S02]  /*2550*/  UIADD3.X UR63, UPT, UPT, UR27, URZ, URZ, UP4, !UPT ;  /* 0x000000ff1b3f7290 */ /* 0x000fe4000a7fe4ff */
[----:B------:R-:W-:Y:S02]  /*2560*/  UIADD3.X UR65, UPT, UPT, UR25, URZ, URZ, UP3, !UPT ;  /* 0x000000ff19417290 */ /* 0x000fe40009ffe4ff */
[----:B------:R-:W-:Y:S02]  /*2570*/  UIADD3.X UR67, UPT, UPT, UR27, URZ, URZ, UP2, !UPT ;  /* 0x000000ff1b437290 */ /* 0x000fe400097fe4ff */
[----:B------:R-:W-:Y:S01]  /*2580*/  UIADD3.X UR69, UPT, UPT, UR25, URZ, URZ, UP6, !UPT ;  /* 0x000000ff19457290 */ /* 0x000fe2000b7fe4ff */
[----:B------:R-:W-:Y:S01]  /*2590*/  UMOV UR20, 0x0 ;  /* 0x0000000000147882 */ /* 0x000fe20000000000 */
[----:B------:R-:W-:Y:S01]  /*25a0*/  UMOV UR21, 0x8410010 ;  /* 0x0841001000157882 */ /* 0x000fe20000000000 */
[----:B------:R-:W-:Y:S01]  /*25b0*/  UMOV UR23, 0x40004040 ;  /* 0x4000404000177882 */ /* 0x000fe20000000000 */
[----:B------:R-:W-:Y:S01]  /*25c0*/  UMOV UR5, 0x40004040 ;  /* 0x4000404000057882 */ /* 0x000fe20000000000 */
[----:B------:R-:W-:Y:S01]  /*25d0*/  UIADD3.X UR29, UPT, UPT, UR27, URZ, URZ, UP5, !UPT ;  /* 0x000000ff1b1d7290 */ /* 0x000fe2000affe4ff */
[----:B------:R3:W-:Y:S01]  /*25e0*/  UTCHMMA gdesc[UR22], gdesc[UR4], tmem[UR10], tmem[UR20], idesc[UR21], UPT ;  /* 0x00ff1404160075ea */ /* 0x0007e2000b80000a */
[----:B------:R-:W-:Y:S01]  /*25f0*/  UIADD3.X UR33, UPT, UPT, UR25, URZ, URZ, UP1, !UPT ;  /* 0x000000ff19217290 */ /* 0x000fe20008ffe4ff */
[----:B------:R-:W-:Y:S01]  /*2600*/  UMOV UR18, 0x0 ;  /* 0x0000000000127882 */ /* 0x000fe20000000000 */
[----:B------:R-:W-:Y:S01]  /*2610*/  UMOV UR19, 0x8410010 ;  /* 0x0841001000137882 */ /* 0x000fe20000000000 */
[----:B------:R-:W-:Y:S01]  /*2620*/  UMOV UR44, 0x0 ;  /* 0x00000000002c7882 */ /* 0x000fe20000000000 */
[----:B------:R-:W-:Y:S01]  /*2630*/  UMOV UR45, 0x8410010 ;  /* 0x08410010002d7882 */ /* 0x000fe20000000000 */
        /* <DEDUP_REMOVED lines=18> */
.L_x_64:
[----:B------:R-:W-:Y:S01]  /*2760*/  ELECT P0, URZ, PT ;  /* 0x0000000000ff782f */ /* 0x000fe20003800000 */
[----:B---3--:R-:W-:-:S03]  /*2770*/  UIADD3 UR4, UPT, UPT, UR37, 0x60020, URZ ;  /* 0x0006002025047890 */ /* 0x008fc6000fffe0ff */
[----:B------:R-:W-:Y:S01]  /*2780*/  ISETP.LT.U32.AND P0, PT, R132, 0x20, P0 ;  /* 0x000000208400780c */ /* 0x000fe20000701070 */
[----:B------:R-:W-:-:S12]  /*2790*/  UMOV UR5, URZ ;  /* 0x000000ff00057c82 */ /* 0x000fd80008000000 */
[----:B------:R-:W-:Y:S01]  /*27a0*/  VOTEU.ANY UP0, P0 ;  /* 0x0000000000ff7886 */ /* 0x000fe20000000100 */
[----:B------:R-:W-:-:S04]  /*27b0*/  VOTEU.ANY UP1, P0 ;  /* 0x0000000000ff7886 */ /* 0x000fc80000020100 */
[----:B------:R-:W-:Y:S02]  /*27c0*/  @UP0 UMOV UR4, UR4 ;  /* 0x0000000400040c82 */ /* 0x000fe40008000000 */
[----:B------:R3:W-:Y:S01]  /*27d0*/  @UP1 UTCBAR [UR4], URZ ;  /* 0x000000ff040013e9 */ /* 0x0007e200080000ff */
[----:B------:R-:W-:Y:S06]  /*27e0*/  BAR.SYNC.DEFER_BLOCKING 0x0 ;  /* 0x0000000000007b1d */ /* 0x000fec0000010000 */
[----:B------:R-:W5:Y:S02]  /*27f0*/  SYNCS.PHASECHK.TRANS64.TRYWAIT P0, [UR37+0x60020], R3 ;  /* 0x06002003ff0075a7 */ /* 0x000f640008001125 */
[----:B---3-5:R-:W-:Y:S05]  /*2800*/  @!P0 BRA `(.L_x_65) ;  /* 0x0000000c00188947 */ /* 0x028fea0003800000 */
.L_x_81:
[----:B------:R-:W-:Y:S02]  /*2810*/  UIADD3 UR16, UPT, UPT, UR16, 0x1, URZ ;  /* 0x0000000110107890 */ /* 0x000fe4000fffe0ff */
[----:B------:R-:W-:Y:S02]  /*2820*/  UIADD3 UR31, UPT, UPT, UR31, 0x80, URZ ;  /* 0x000000801f1f7890 */ /* 0x000fe4000fffe0ff */
[----:B------:R-:W-:-:S04]  /*2830*/  UISETP.NE.U32.AND UP0, UPT, UR16, 0x4, UPT ;  /* 0x000000041000788c */ /* 0x000fc8000bf05070 */
[----:B------:R-:W-:Y:S02]  /*2840*/  USEL UR16, UR16, URZ, UP0 ;  /* 0x000000ff10107287 */ /* 0x000fe40008000000 */
[----:B------:R-:W-:Y:S02]  /*2850*/  USEL UR4, URZ, 0x1, UP0 ;  /* 0x00000001ff047887 */ /* 0x000fe40008000000 */
[----:B--2---:R-:W-:-:S04]  /*2860*/  UISETP.GE.AND UP0, UPT, UR31, UR36, UPT ;  /* 0x000000241f00728c */ /* 0x004fc8000bf06270 */
[----:B------:R-:W-:-:S05]  /*2870*/  LOP3.LUT R2, R2, UR4, RZ, 0x3c, !PT ;  /* 0x0000000402027c12 */ /* 0x000fca000f8e3cff */
[----:B------:R-:W-:Y:S05]  /*2880*/  BRA.U !UP0, `(.L_x_66) ;  /* 0xfffffff908307547 */ /* 0x000fea000b83ffff */
.L_x_59:
[----:B---3-5:R-:W-:Y:S06]  /*2890*/  BAR.SYNC.DEFER_BLOCKING 0x0 ;  /* 0x0000000000007b1d */ /* 0x028fec0000010000 */
[----:B------:R-:W-:Y:S04]  /*28a0*/  BSSY.RECONVERGENT B4, `(.L_x_67) ;  /* 0x0000004000047945 */ /* 0x000fe80003800200 */
[----:B------:R-:W-:Y:S05]  /*28b0*/  @P3 BRA `(.L_x_68) ;  /* 0x0000000000083947 */ /* 0x000fea0003800000 */
[----:B------:R-:W2:Y:S02]  /*28c0*/  SYNCS.CCTL.IV [UR11+0x60000] ;  /* 0x06000000ff0079b1 */ /* 0x000ea4000800000b */
[----:B--2---:R-:W2:Y:S02]  /*28d0*/  SYNCS.CCTL.IV [UR11+0x60020] ;  /* 0x06002000ff0079b1 */ /* 0x004ea4000800000b */
.L_x_68:
[----:B------:R-:W-:Y:S05]  /*28e0*/  BSYNC.RECONVERGENT B4 ;  /* 0x0000000000047941 */ /* 0x000fea0003800200 */
.L_x_67:
[----:B--2---:R-:W-:Y:S06]  /*28f0*/  BAR.SYNC.DEFER_BLOCKING 0x0 ;  /* 0x0000000000007b1d */ /* 0x004fec0000010000 */
[----:B------:R-:W-:Y:S04]  /*2900*/  BSSY.RECONVERGENT B4, `(.L_x_69) ;  /* 0x0000004000047945 */ /* 0x000fe80003800200 */
[----:B------:R-:W-:Y:S05]  /*2910*/  @P3 BRA `(.L_x_70) ;  /* 0x0000000000083947 */ /* 0x000fea0003800000 */
[----:B------:R-:W2:Y:S02]  /*2920*/  SYNCS.CCTL.IV [UR11+0x60008] ;  /* 0x06000800ff0079b1 */ /* 0x000ea4000800000b */
[----:B--2---:R-:W2:Y:S02]  /*2930*/  SYNCS.CCTL.IV [UR11+0x60028] ;  /* 0x06002800ff0079b1 */ /* 0x004ea4000800000b */
.L_x_70:
[----:B------:R-:W-:Y:S05]  /*2940*/  BSYNC.RECONVERGENT B4 ;  /* 0x0000000000047941 */ /* 0x000fea0003800200 */
.L_x_69:
[----:B--2---:R-:W-:Y:S06]  /*2950*/  BAR.SYNC.DEFER_BLOCKING 0x0 ;  /* 0x0000000000007b1d */ /* 0x004fec0000010000 */
[----:B------:R-:W-:Y:S04]  /*2960*/  BSSY.RECONVERGENT B4, `(.L_x_71) ;  /* 0x0000004000047945 */ /* 0x000fe80003800200 */
[----:B------:R-:W-:Y:S05]  /*2970*/  @P3 BRA `(.L_x_72) ;  /* 0x0000000000083947 */ /* 0x000fea0003800000 */
[----:B------:R-:W2:Y:S02]  /*2980*/  SYNCS.CCTL.IV [UR11+0x60010] ;  /* 0x06001000ff0079b1 */ /* 0x000ea4000800000b */
[----:B--2---:R-:W2:Y:S02]  /*2990*/  SYNCS.CCTL.IV [UR11+0x60030] ;  /* 0x06003000ff0079b1 */ /* 0x004ea4000800000b */
.L_x_72:
[----:B------:R-:W-:Y:S05]  /*29a0*/  BSYNC.RECONVERGENT B4 ;  /* 0x0000000000047941 */ /* 0x000fea0003800200 */
.L_x_71:
[----:B--2---:R-:W-:Y:S06]  /*29b0*/  BAR.SYNC.DEFER_BLOCKING 0x0 ;  /* 0x0000000000007b1d */ /* 0x004fec0000010000 */
[----:B------:R-:W-:Y:S04]  /*29c0*/  BSSY.RECONVERGENT B4, `(.L_x_73) ;  /* 0x0000004000047945 */ /* 0x000fe80003800200 */
[----:B------:R-:W-:Y:S05]  /*29d0*/  @P3 BRA `(.L_x_74) ;  /* 0x0000000000083947 */ /* 0x000fea0003800000 */
[----:B------:R-:W2:Y:S02]  /*29e0*/  SYNCS.CCTL.IV [UR11+0x60018] ;  /* 0x06001800ff0079b1 */ /* 0x000ea4000800000b */
[----:B--2---:R-:W2:Y:S02]  /*29f0*/  SYNCS.CCTL.IV [UR11+0x60038] ;  /* 0x06003800ff0079b1 */ /* 0x004ea4000800000b */
.L_x_74:
[----:B------:R-:W-:Y:S05]  /*2a00*/  BSYNC.RECONVERGENT B4 ;  /* 0x0000000000047941 */ /* 0x000fea0003800200 */
.L_x_73:
[----:B------:R-:W-:Y:S01]  /*2a10*/  ULOP3.LUT UR5, UR15, 0x3, URZ, 0xc0, !UPT ;  /* 0x000000030f057892 */ /* 0x000fe2000f8ec0ff */
[C---:B------:R-:W-:Y:S01]  /*2a20*/  IMAD.SHL.U32 R2, R0.reuse, 0x10, RZ ;  /* 0x0000001000027824 */ /* 0x040fe200078e00ff */
[----:B------:R-:W-:Y:S01]  /*2a30*/  USHF.L.U32 UR15, UR15, 0x5, URZ ;  /* 0x000000050f0f7899 */ /* 0x000fe200080006ff */
[C---:B------:R-:W-:Y:S01]  /*2a40*/  IMAD.SHL.U32 R3, R0.reuse, 0x100, RZ ;  /* 0x0000010000037824 */ /* 0x040fe200078e00ff */
[----:B------:R-:W-:Y:S01]  /*2a50*/  ULEA UR4, UR5, UR10, 0x15 ;  /* 0x0000000a05047291 */ /* 0x000fe2000f8ea8ff */
[----:B------:R-:W-:Y:S01]  /*2a60*/  IMAD.SHL.U32 R0, R0, 0x80, RZ ;  /* 0x0000008000007824 */ /* 0x000fe200078e00ff */
[----:B------:R-:W-:Y:S02]  /*2a70*/  ULOP3.LUT UR15, UR15, 0x80, URZ, 0xc0, !UPT ;  /* 0x000000800f0f7892 */ /* 0x000fe4000f8ec0ff */
[----:B------:R-:W-:Y:S02]  /*2a80*/  LOP3.LUT R3, R2, 0x8070, R3, 0xc8, !PT ;  /* 0x0000807002037812 */ /* 0x000fe400078ec803 */
[----:B------:R-:W-:Y:S01]  /*2a90*/  ELECT P0, URZ, PT ;  /* 0x0000000000ff782f */ /* 0x000fe20003800000 */
[----:B------:R-:W-:Y:S01]  /*2aa0*/  UIADD3 UR4, UPT, UPT, UR4, UR15, URZ ;  /* 0x0000000f04047290 */ /* 0x000fe2000fffe0ff */
[----:B------:R-:W-:Y:S01]  /*2ab0*/  LOP3.LUT R0, R3, 0x3f80, R0, 0xf8, !PT ;  /* 0x00003f8003007812 */ /* 0x000fe200078ef800 */
[----:B------:R-:W-:Y:S01]  /*2ac0*/  UMOV UR6, UR7 ;  /* 0x0000000700067c82 */ /* 0x000fe20008000000 */
[----:B------:R-:W-:-:S02]  /*2ad0*/  ISETP.LT.U32.AND P0, PT, R132, 0x80, P0 ;  /* 0x000000808400780c */ /* 0x000fc40000701070 */
[C---:B------:R-:W-:Y:S02]  /*2ae0*/  LOP3.LUT R2, R0.reuse, 0x10, RZ, 0x3c, !PT ;  /* 0x0000001000027812 */ /* 0x040fe400078e3cff */
[----:B------:R-:W-:Y:S02]  /*2af0*/  LOP3.LUT R3, R0, 0x20, RZ, 0x3c, !PT ;  /* 0x0000002000037812 */ /* 0x000fe400078e3cff */
[----:B----4-:R-:W3:Y:S01]  /*2b00*/  LDTM.x128 R4, tmem[UR4] ;  /* 0x00000004000479ee */ /* 0x010ee200083c0000 */
[----:B------:R-:W-:Y:S01]  /*2b10*/  NOP ;  /* 0x0000000000007918 */ /* 0x000fe20000000000 */
[----:B------:R-:W-:Y:S02]  /*2b20*/  ULEA UR4, UR5, UR11, 0xe ;  /* 0x0000000b05047291 */ /* 0x000fe4000f8e70ff */
[----:B------:R-:W-:-:S03]  /*2b30*/  ULEA UR5, UR5, UR14, 0x6 ;  /* 0x0000000e05057291 */ /* 0x000fc6000f8e30ff */
[----:B---3--:R-:W-:Y:S01]  /*2b40*/  VOTEU.ANY UP1, P0 ;  /* 0x0000000000ff7886 */ /* 0x008fe20000020100 */
[----:B------:R-:W-:Y:S01]  /*2b50*/  VOTEU.ANY UP0, P0 ;  /* 0x0000000000ff7886 */ /* 0x000fe20000000100 */
[----:B------:R-:W-:Y:S02]  /*2b60*/  F2FP.F16.F32.PACK_AB R4, R5, R4 ;  /* 0x000000040504723e */ /* 0x000fe400000000ff */
[----:B------:R-:W-:Y:S02]  /*2b70*/  F2FP.F16.F32.PACK_AB R68, R69, R68 ;  /* 0x000000444544723e */ /* 0x000fe400000000ff */
[----:B------:R-:W-:Y:S02]  /*2b80*/  F2FP.F16.F32.PACK_AB R5, R7, R6 ;  /* 0x000000060705723e */ /* 0x000fe400000000ff */
[----:B------:R-:W-:Y:S02]  /*2b90*/  F2FP.F16.F32.PACK_AB R12, R13, R12 ;  /* 0x0000000c0d0c723e */ /* 0x000fe400000000ff */
[----:B------:R-:W-:-:S02]  /*2ba0*/  F2FP.F16.F32.PACK_AB R69, R71, R70 ;  /* 0x000000464745723e */ /* 0x000fc400000000ff */
[----:B------:R-:W-:Y:S02]  /*2bb0*/  F2FP.F16.F32.PACK_AB R76, R77, R76 ;  /* 0x0000004c4d4c723e */ /* 0x000fe400000000ff */
[----:B------:R-:W-:Y:S02]  /*2bc0*/  F2FP.F16.F32.PACK_AB R6, R9, R8 ;  /* 0x000000080906723e */ /* 0x000fe400000000ff */
[----:B------:R-:W-:Y:S02]  /*2bd0*/  F2FP.F16.F32.PACK_AB R7, R11, R10 ;  /* 0x0000000a0b07723e */ /* 0x000fe400000000ff */
[----:B------:R-:W-:Y:S02]  /*2be0*/  F2FP.F16.F32.PACK_AB R13, R15, R14 ;  /* 0x0000000e0f0d723e */ /* 0x000fe400000000ff */
[----:B------:R-:W-:Y:S01]  /*2bf0*/  F2FP.F16.F32.PACK_AB R20, R21, R20 ;  /* 0x000000141514723e */ /* 0x000fe200000000ff */
[----:B--2---:R2:W-:Y:S01]  /*2c00*/  STS.128 [R0+UR11], R4 ;  /* 0x0000000400007988 */ /* 0x0045e20008000c0b */
[----:B------:R-:W-:-:S02]  /*2c10*/  F2FP.F16.F32.PACK_AB R70, R73, R72 ;  /* 0x000000484946723e */ /* 0x000fc400000000ff */
[----:B------:R-:W-:Y:S02]  /*2c20*/  F2FP.F16.F32.PACK_AB R71, R75, R74 ;  /* 0x0000004a4b47723e */ /* 0x000fe400000000ff */
[----:B------:R-:W-:Y:S02]  /*2c30*/  F2FP.F16.F32.PACK_AB R77, R79, R78 ;  /* 0x0000004e4f4d723e */ /* 0x000fe400000000ff */
[----:B------:R-:W-:Y:S01]  /*2c40*/  F2FP.F16.F32.PACK_AB R84, R85, R84 ;  /* 0x000000545554723e */ /* 0x000fe200000000ff */
[----:B------:R3:W-:Y:S01]  /*2c50*/  STS.128 [R0+UR11+0x4000], R68 ;  /* 0x0040004400007988 */ /* 0x0007e20008000c0b */
[----:B------:R-:W-:Y:S02]  /*2c60*/  F2FP.F16.F32.PACK_AB R14, R17, R16 ;  /* 0x00000010110e723e */ /* 0x000fe400000000ff */
[----:B------:R-:W-:Y:S02]  /*2c70*/  F2FP.F16.F32.PACK_AB R15, R19, R18 ;  /* 0x00000012130f723e */ /* 0x000fe400000000ff */
[----:B------:R-:W-:-:S02]  /*2c80*/  F2FP.F16.F32.PACK_AB R21, R23, R22 ;  /* 0x000000161715723e */ /* 0x000fc400000000ff */
[----:B------:R-:W-:Y:S01]  /*2c90*/  F2FP.F16.F32.PACK_AB R28, R29, R28 ;  /* 0x0000001c1d1c723e */ /* 0x000fe200000000ff */
[----:B------:R4:W-:Y:S01]  /*2ca0*/  STS.128 [R2+UR11], R12 ;  /* 0x0000000c02007988 */ /* 0x0009e20008000c0b */
[----:B------:R-:W-:Y:S02]  /*2cb0*/  F2FP.F16.F32.PACK_AB R78, R81, R80 ;  /* 0x00000050514e723e */ /* 0x000fe400000000ff */
[----:B------:R-:W-:Y:S02]  /*2cc0*/  F2FP.F16.F32.PACK_AB R79, R83, R82 ;  /* 0x00000052534f723e */ /* 0x000fe400000000ff */
[----:B------:R-:W-:Y:S02]  /*2cd0*/  F2FP.F16.F32.PACK_AB R85, R87, R86 ;  /* 0x000000565755723e */ /* 0x000fe400000000ff */
[----:B------:R-:W-:Y:S01]  /*2ce0*/  F2FP.F16.F32.PACK_AB R92, R93, R92 ;  /* 0x0000005c5d5c723e */ /* 0x000fe200000000ff */
[----:B------:R4:W-:Y:S01]  /*2cf0*/  STS.128 [R2+UR11+0x4000], R76 ;  /* 0x0040004c02007988 */ /* 0x0009e20008000c0b */
[----:B------:R-:W-:-:S02]  /*2d00*/  F2FP.F16.F32.PACK_AB R22, R25, R24 ;  /* 0x000000181916723e */ /* 0x000fc400000000ff */
[----:B------:R-:W-:Y:S02]  /*2d10*/  F2FP.F16.F32.PACK_AB R23, R27, R26 ;  /* 0x0000001a1b17723e */ /* 0x000fe400000000ff */
[----:B------:R-:W-:Y:S02]  /*2d20*/  F2FP.F16.F32.PACK_AB R29, R31, R30 ;  /* 0x0000001e1f1d723e */ /* 0x000fe400000000ff */
[----:B------:R-:W-:Y:S01]  /*2d30*/  F2FP.F16.F32.PACK_AB R36, R37, R36 ;  /* 0x000000242524723e */ /* 0x000fe200000000ff */
[----:B------:R4:W-:Y:S01]  /*2d40*/  STS.128 [R3+UR11], R20 ;  /* 0x0000001403007988 */ /* 0x0009e20008000c0b */
[----:B------:R-:W-:Y:S02]  /*2d50*/  F2FP.F16.F32.PACK_AB R86, R89, R88 ;  /* 0x000000585956723e */ /* 0x000fe400000000ff */
[----:B------:R-:W-:Y:S02]  /*2d60*/  F2FP.F16.F32.PACK_AB R87, R91, R90 ;  /* 0x0000005a5b57723e */ /* 0x000fe400000000ff */
[----:B------:R-:W-:-:S02]  /*2d70*/  F2FP.F16.F32.PACK_AB R93, R95, R94 ;  /* 0x0000005e5f5d723e */ /* 0x000fc400000000ff */
[----:B------:R-:W-:Y:S01]  /*2d80*/  F2FP.F16.F32.PACK_AB R100, R101, R100 ;  /* 0x000000646564723e */ /* 0x000fe200000000ff */
[----:B------:R4:W-:Y:S01]  /*2d90*/  STS.128 [R3+UR11+0x4000], R84 ;  /* 0x0040005403007988 */ /* 0x0009e20008000c0b */
        /* <DEDUP_REMOVED lines=8> */
[----:B------:R-:W-:Y:S02]  /*2e20*/  LOP3.LUT R8, R0, 0x30, RZ, 0x3c, !PT ;  /* 0x0000003000087812 */ /* 0x000fe400078e3cff */
[----:B------:R-:W-:Y:S02]  /*2e30*/  F2FP.F16.F32.PACK_AB R38, R41, R40 ;  /* 0x000000282926723e */ /* 0x000fe400000000ff */
[----:B------:R-:W-:Y:S01]  /*2e40*/  F2FP.F16.F32.PACK_AB R39, R43, R42 ;  /* 0x0000002a2b27723e */ /* 0x000fe200000000ff */
[----:B------:R4:W-:Y:S01]  /*2e50*/  STS.128 [R8+UR11], R28 ;  /* 0x0000001c08007988 */ /* 0x0009e20008000c0b */
[----:B------:R-:W-:-:S02]  /*2e60*/  F2FP.F16.F32.PACK_AB R45, R47, R46 ;  /* 0x0000002e2f2d723e */ /* 0x000fc400000000ff */
[----:B------:R-:W-:Y:S01]  /*2e70*/  F2FP.F16.F32.PACK_AB R52, R53, R52 ;  /* 0x000000343534723e */ /* 0x000fe200000000ff */
[----:B------:R4:W-:Y:S01]  /*2e80*/  STS.128 [R8+UR11+0x4000], R92 ;  /* 0x0040005c08007988 */ /* 0x0009e20008000c0b */
[----:B------:R-:W-:Y:S02]  /*2e90*/  F2FP.F16.F32.PACK_AB R102, R105, R104 ;  /* 0x000000686966723e */ /* 0x000fe400000000ff */
[----:B------:R-:W-:Y:S02]  /*2ea0*/  F2FP.F16.F32.PACK_AB R103, R107, R106 ;  /* 0x0000006a6b67723e */ /* 0x000fe400000000ff */
[----:B------:R-:W-:Y:S02]  /*2eb0*/  F2FP.F16.F32.PACK_AB R109, R111, R110 ;  /* 0x0000006e6f6d723e */ /* 0x000fe400000000ff */
[----:B------:R-:W-:Y:S02]  /*2ec0*/  F2FP.F16.F32.PACK_AB R116, R117, R116 ;  /* 0x000000747574723e */ /* 0x000fe400000000ff */
[----:B------:R-:W-:-:S02]  /*2ed0*/  LOP3.LUT R9, R0, 0x40, RZ, 0x3c, !PT ;  /* 0x0000004000097812 */ /* 0x000fc400078e3cff */
[----:B------:R-:W-:Y:S02]  /*2ee0*/  F2FP.F16.F32.PACK_AB R46, R49, R48 ;  /* 0x00000030312e723e */ /* 0x000fe400000000ff */
[----:B------:R-:W-:Y:S01]  /*2ef0*/  F2FP.F16.F32.PACK_AB R47, R51, R50 ;  /* 0x00000032332f723e */ /* 0x000fe200000000ff */
[----:B------:R4:W-:Y:S01]  /*2f00*/  STS.128 [R9+UR11], R36 ;  /* 0x0000002409007988 */ /* 0x0009e20008000c0b */
[----:B------:R-:W-:Y:S02]  /*2f10*/  F2FP.F16.F32.PACK_AB R53, R55, R54 ;  /* 0x000000363735723e */ /* 0x000fe400000000ff */
[----:B------:R-:W-:Y:S01]  /*2f20*/  F2FP.F16.F32.PACK_AB R60, R61, R60 ;  /* 0x0000003c3d3c723e */ /* 0x000fe200000000ff */
[----:B------:R4:W-:Y:S01]  /*2f30*/  STS.128 [R9+UR11+0x4000], R100 ;  /* 0x0040006409007988 */ /* 0x0009e20008000c0b */
[----:B------:R-:W-:Y:S02]  /*2f40*/  F2FP.F16.F32.PACK_AB R110, R113, R112 ;  /* 0x00000070716e723e */ /* 0x000fe400000000ff */
[----:B------:R-:W-:-:S02]  /*2f50*/  F2FP.F16.F32.PACK_AB R111, R115, R114 ;  /* 0x00000072736f723e */ /* 0x000fc400000000ff */
        /* <DEDUP_REMOVED lines=11> */
[----:B--2---:R-:W-:Y:S02]  /*3010*/  LOP3.LUT R4, R0, 0x60, RZ, 0x3c, !PT ;  /* 0x0000006000047812 */ /* 0x004fe400078e3cff */
[----:B------:R-:W-:Y:S02]  /*3020*/  F2FP.F16.F32.PACK_AB R62, R65, R64 ;  /* 0x00000040413e723e */ /* 0x000fe400000000ff */
[----:B------:R-:W-:Y:S01]  /*3030*/  F2FP.F16.F32.PACK_AB R63, R67, R66 ;  /* 0x00000042433f723e */ /* 0x000fe200000000ff */
[----:B------:R4:W-:Y:S01]  /*3040*/  STS.128 [R4+UR11], R52 ;  /* 0x0000003404007988 */ /* 0x0009e20008000c0b */
[----:B------:R-:W-:-:S02]  /*3050*/  F2FP.F16.F32.PACK_AB R126, R129, R128 ;  /* 0x00000080817e723e */ /* 0x000fc400000000ff */
[----:B------:R-:W-:Y:S01]  /*3060*/  F2FP.F16.F32.PACK_AB R127, R131, R130 ;  /* 0x00000082837f723e */ /* 0x000fe200000000ff */
[----:B------:R4:W-:Y:S01]  /*3070*/  STS.128 [R4+UR11+0x4000], R116 ;  /* 0x0040007404007988 */ /* 0x0009e20008000c0b */
[----:B---3--:R-:W-:-:S05]  /*3080*/  LOP3.LUT R0, R0, 0x70, RZ, 0x3c, !PT ;  /* 0x0000007000007812 */ /* 0x008fca00078e3cff */
[----:B------:R4:W-:Y:S04]  /*3090*/  STS.128 [R0+UR11], R60 ;  /* 0x0000003c00007988 */ /* 0x0009e80008000c0b */
[----:B------:R4:W-:Y:S01]  /*30a0*/  STS.128 [R0+UR11+0x4000], R124 ;  /* 0x0040007c00007988 */ /* 0x0009e20008000c0b */
[----:B------:R2:W-:Y:S06]  /*30b0*/  MEMBAR.ALL.CTA ;  /* 0x0000000000007992 */ /* 0x0005ec0000008000 */
[----:B--2---:R-:W2:Y:S02]  /*30c0*/  FENCE.VIEW.ASYNC.S ;  /* 0x00000000000073c6 */ /* 0x004ea40000000000 */
[----:B--2---:R-:W-:Y:S06]  /*30d0*/  BAR.SYNC.DEFER_BLOCKING 0x0 ;  /* 0x0000000000007b1d */ /* 0x004fec0000010000 */
[----:B------:R4:W-:Y:S01]  /*30e0*/  @UP1 UTMASTG.2D [UR4], [UR12] ;  /* 0x000000040c0013b5 */ /* 0x0009e20008008000 */
[----:B------:R0:W-:Y:S01]  /*30f0*/  UTMACMDFLUSH ;  /* 0x00000000000079b7 */ /* 0x0001e20000000000 */
[----:B------:R-:W-:-:S04]  /*3100*/  DEPBAR.LE SB0, 0x0 ;  /* 0x000080000000791a */ /* 0x000fc80000000000 */
[----:B------:R-:W-:Y:S08]  /*3110*/  BAR.SYNC.DEFER_BLOCKING 0x0 ;  /* 0x0000000000007b1d */ /* 0x000ff00000010000 */
[----:B------:R-:W-:Y:S06]  /*3120*/  BAR.SYNC.DEFER_BLOCKING 0x0 ;  /* 0x0000000000007b1d */ /* 0x000fec0000010000 */
[----:B----4-:R-:W-:Y:S05]  /*3130*/  @P2 BRA `(.L_x_75) ;  /* 0x0000000000a02947 */ /* 0x010fea0003800000 */
[----:B------:R-:W2:Y:S01]  /*3140*/  S2UR UR5, SR_CgaCtaId ;  /* 0x00000000000579c3 */ /* 0x000ea20000008800 */
[----:B------:R-:W-:Y:S01]  /*3150*/  NOP ;  /* 0x0000000000007918 */ /* 0x000fe20000000000 */
[----:B------:R-:W-:Y:S01]  /*3160*/  UMOV UR4, 0x50 ;  /* 0x0000005000047882 */ /* 0x000fe20000000000 */
[----:B------:R-:W-:Y:S02]  /*3170*/  IMAD.U32 R0, RZ, RZ, UR10 ;  /* 0x0000000aff007e24 */ /* 0x000fe4000f8e00ff */
[----:B------:R-:W-:Y:S02]  /*3180*/  IMAD.MOV.U32 R3, RZ, RZ, 0xff ;  /* 0x000000ffff037424 */ /* 0x000fe400078e00ff */
[----:B------:R-:W-:Y:S01]  /*3190*/  IMAD.MOV.U32 R7, RZ, RZ, 0x1 ;  /* 0x00000001ff077424 */ /* 0x000fe200078e00ff */
[----:B------:R-:W-:-:S04]  /*31a0*/  LOP3.LUT R0, R0, 0xffff, RZ, 0xc0, !PT ;  /* 0x0000ffff00007812 */ /* 0x000fc800078ec0ff */
[----:B------:R-:W-:-:S05]  /*31b0*/  SHF.R.U32.HI R0, RZ, 0x5, R0 ;  /* 0x00000005ff007819 */ /* 0x000fca0000011600 */
[----:B------:R-:W-:Y:S01]  /*31c0*/  VIADD R2, R0, 0x10 ;  /* 0x0000001000027836 */ /* 0x000fe20000000000 */
[----:B------:R-:W-:Y:S01]  /*31d0*/  SHF.L.U32 R0, R3, R0, RZ ;  /* 0x0000000003007219 */ /* 0x000fe200000006ff */
[----:B--2---:R-:W-:-:S03]  /*31e0*/  ULEA UR6, UR5, UR4, 0x18 ;  /* 0x0000000405067291 */ /* 0x004fc6000f8ec0ff */
[----:B------:R-:W-:-:S04]  /*31f0*/  SHF.L.U32 R3, R7, R2, RZ ;  /* 0x0000000207037219 */ /* 0x000fc800000006ff */
[----:B------:R-:W-:Y:S02]  /*3200*/  LOP3.LUT R0, R3, R0, RZ, 0xfc, !PT ;  /* 0x0000000003007212 */ /* 0x000fe400078efcff */
[----:B------:R-:W2:Y:S02]  /*3210*/  LDS R5, [UR6] ;  /* 0x00000006ff057984 */ /* 0x000ea40008000800 */
[C---:B------:R-:W-:Y:S02]  /*3220*/  LOP3.LUT R2, R0.reuse, 0xffff, RZ, 0xc0, !PT ;  /* 0x0000ffff00027812 */ /* 0x040fe400078ec0ff */
[----:B--2---:R-:W-:-:S04]  /*3230*/  LOP3.LUT R3, R0, 0xffff, R5, 0x80, !PT ;  /* 0x0000ffff00037812 */ /* 0x004fc800078e8005 */
[----:B------:R-:W-:-:S13]  /*3240*/  ISETP.NE.AND P0, PT, R3, R2, PT ;  /* 0x000000020300720c */ /* 0x000fda0003f05270 */
[----:B------:R-:W-:Y:S05]  /*3250*/  @P0 BRA `(.L_x_76) ;  /* 0x0000000000500947 */ /* 0x000fea0003800000 */
[----:B------:R-:W-:Y:S02]  /*3260*/  SHF.R.U32.HI R5, RZ, 0x10, R5 ;  /* 0x00000010ff057819 */ /* 0x000fe40000011605 */
[----:B------:R-:W-:-:S04]  /*3270*/  SHF.R.U32.HI R2, RZ, 0x10, R0 ;  /* 0x00000010ff027819 */ /* 0x000fc80000011600 */
[----:B------:R-:W-:-:S04]  /*3280*/  LOP3.LUT R5, R5, R2, RZ, 0xc0, !PT ;  /* 0x0000000205057212 */ /* 0x000fc800078ec0ff */
[----:B------:R-:W-:-:S13]  /*3290*/  ISETP.NE.AND P0, PT, R5, R2, PT ;  /* 0x000000020500720c */ /* 0x000fda0003f05270 */
[----:B------:R-:W-:Y:S05]  /*32a0*/  @P0 BRA `(.L_x_77) ;  /* 0x0000000000300947 */ /* 0x000fea0003800000 */
[----:B------:R-:W-:Y:S01]  /*32b0*/  R2UR UR4, R0 ;  /* 0x00000000000472ca */ /* 0x000fe200000e0000 */
[----:B------:R-:W-:Y:S01]  /*32c0*/  VOTEU.ANY UR5, UPT, PT ;  /* 0x0000000000057886 */ /* 0x000fe200038e0100 */
[----:B------:R-:W2:Y:S01]  /*32d0*/  S2R R0, SR_LANEID ;  /* 0x0000000000007919 */ /* 0x000ea20000000000 */
[----:B------:R-:W-:-:S10]  /*32e0*/  UFLO.U32 UR5, UR5 ;  /* 0x00000005000572bd */ /* 0x000fd400080e0000 */
[----:B------:R-:W-:-:S06]  /*32f0*/  ULOP3.LUT UR4, URZ, UR4, URZ, 0x33, !UPT ;  /* 0x00000004ff047292 */ /* 0x000fcc000f8e33ff */
[----:B------:R-:W-:-:S04]  /*3300*/  IMAD.U32 R2, RZ, RZ, UR4 ;  /* 0x00000004ff027e24 */ /* 0x000fc8000f8e00ff */
[----:B------:R-:W3:Y:S02]  /*3310*/  REDUX UR7, R2 ;  /* 0x00000000020773c4 */ /* 0x000ee40000000000 */
[----:B------:R4:W-:Y:S01]  /*3320*/  UTCATOMSWS.AND URZ, UR4 ;  /* 0x0000000400ff79e3 */ /* 0x0009e20008000000 */
[----:B--2---:R-:W-:Y:S01]  /*3330*/  ISETP.EQ.U32.AND P0, PT, R0, UR5, PT ;  /* 0x0000000500007c0c */ /* 0x004fe2000bf02070 */
[----:B---3--:R-:W-:-:S12]  /*3340*/  IMAD.U32 R0, RZ, RZ, UR7 ;  /* 0x00000007ff007e24 */ /* 0x008fd8000f8e00ff */
[----:B------:R4:W-:Y:S01]  /*3350*/  @P0 ATOMS.AND RZ, [UR6], R0 ;  /* 0x00000000ffff098c */ /* 0x0009e2000a800006 */
[----:B------:R-:W-:Y:S05]  /*3360*/  BRA `(.L_x_75) ;  /* 0x0000000000147947 */ /* 0x000fea0003800000 */
.L_x_77:
[----:B------:R-:W-:-:S07]  /*3370*/  MOV R2, 0x3390 ;  /* 0x0000339000027802 */ /* 0x000fce0000000f00 */
[----:B-1----:R-:W-:Y:S05]  /*3380*/  CALL.REL.NOINC `($__internal_0_$__cuda_sm10x_tcgen05_guardrail_trap_col_being_dealloced_not_returned_by_alloc) ;  /* 0x0000000000447944 */ /* 0x002fea0003c00000 */
[----:B------:R-:W-:Y:S05]  /*3390*/  BRA `(.L_x_75) ;  /* 0x0000000000087947 */ /* 0x000fea0003800000 */
.L_x_76:
[----:B------:R-:W-:-:S07]  /*33a0*/  MOV R2, 0x33c0 ;  /* 0x000033c000027802 */ /* 0x000fce0000000f00 */
[----:B-1----:R-:W-:Y:S05]  /*33b0*/  CALL.REL.NOINC `($__internal_2_$__cuda_sm10x_tcgen05_guardrail_trap_unallocated_columns_being_dealloced) ;  /* 0x0000000000507944 */ /* 0x002fea0003c00000 */
.L_x_75:
[----:B------:R-:W-:Y:S01]  /*33c0*/  NOP ;  /* 0x0000000000007918 */ /* 0x000fe20000000000 */
[----:B----4-:R-:W-:Y:S05]  /*33d0*/  EXIT ;  /* 0x000000000000794d */ /* 0x010fea0003800000 */
.L_x_60:
[----:B------:R-:W2:Y:S02]  /*33e0*/  SYNCS.PHASECHK.TRANS64.TRYWAIT P0, [UR11+0x60000], RZ ;  /* 0x060000ffff0075a7 */ /* 0x000ea4000800110b */
[----:B--2---:R-:W-:Y:S05]  /*33f0*/  @!P0 BRA `(.L_x_60) ;  /* 0xfffffffc00f88947 */ /* 0x004fea000383ffff */
[----:B------:R-:W-:Y:S05]  /*3400*/  BRA `(.L_x_78) ;  /* 0xffffffe8003c7947 */ /* 0x000fea000383ffff */
.L_x_62:
[----:B------:R-:W2:Y:S02]  /*3410*/  SYNCS.PHASECHK.TRANS64.TRYWAIT P1, [UR11+0x60020], RZ ;  /* 0x060020ffff0075a7 */ /* 0x000ea4000802110b */
[----:B--2---:R-:W-:Y:S05]  /*3420*/  @!P1 BRA `(.L_x_62) ;  /* 0xfffffffc00f89947 */ /* 0x004fea000383ffff */
[----:B------:R-:W-:Y:S05]  /*3430*/  BRA `(.L_x_79) ;  /* 0xffffffec00307947 */ /* 0x000fea000383ffff */
.L_x_63:
[----:B------:R-:W3:Y:S02]  /*3440*/  SYNCS.PHASECHK.TRANS64.TRYWAIT P0, [UR37+0x60000], R3 ;  /* 0x06000003ff0075a7 */ /* 0x000ee40008001125 */
[----:B---3--:R-:W-:Y:S05]  /*3450*/  @!P0 BRA `(.L_x_63) ;  /* 0xfffffffc00f88947 */ /* 0x008fea000383ffff */
[----:B------:R-:W-:Y:S05]  /*3460*/  BRA `(.L_x_80) ;  /* 0xffffffec00c07947 */ /* 0x000fea000383ffff */
.L_x_65:
[----:B------:R-:W3:Y:S02]  /*3470*/  SYNCS.PHASECHK.TRANS64.TRYWAIT P0, [UR37+0x60020], R3 ;  /* 0x06002003ff0075a7 */ /* 0x000ee40008001125 */
[----:B---3--:R-:W-:Y:S05]  /*3480*/  @!P0 BRA `(.L_x_65) ;  /* 0xfffffffc00f88947 */ /* 0x008fea000383ffff */
[----:B------:R-:W-:Y:S05]  /*3490*/  BRA `(.L_x_81) ;  /* 0xfffffff000dc7947 */ /* 0x000fea000383ffff */
        .weak           $__internal_0_$__cuda_sm10x_tcgen05_guardrail_trap_col_being_dealloced_not_returned_by_alloc
        .type           $__internal_0_$__cuda_sm10x_tcgen05_guardrail_trap_col_being_dealloced_not_returned_by_alloc,@function
        .size           $__internal_0_$__cuda_sm10x_tcgen05_guardrail_trap_col_being_dealloced_not_returned_by_alloc,($__internal_1_$__cuda_sm10x_tcgen05_guardrail_trap_phase_invalid_during_alloc - $__internal_0_$__cuda_sm10x_tcgen05_guardrail_trap_col_being_dealloced_not_returned_by_alloc)
$__internal_0_$__cuda_sm10x_tcgen05_guardrail_trap_col_being_dealloced_not_returned_by_alloc:
[----:B------:R-:W-:Y:S05]  /*34a0*/  BPT.TRAP 0x1 ;  /* 0x000000040000795c */ /* 0x000fea0000300000 */
[----:B------:R-:W-:-:S04]  /*34b0*/  IMAD.MOV.U32 R3, RZ, RZ, 0x0 ;  /* 0x00000000ff037424 */ /* 0x000fc800078e00ff */
[----:B------:R-:W-:Y:S05]  /*34c0*/  RET.REL.NODEC R2 `(gluon_tcgen05) ;  /* 0xffffffc802cc7950 */ /* 0x000fea0003c3ffff */
        .weak           $__internal_1_$__cuda_sm10x_tcgen05_guardrail_trap_phase_invalid_during_alloc
        .type           $__internal_1_$__cuda_sm10x_tcgen05_guardrail_trap_phase_invalid_during_alloc,@function
        .size           $__internal_1_$__cuda_sm10x_tcgen05_guardrail_trap_phase_invalid_during_alloc,($__internal_2_$__cuda_sm10x_tcgen05_guardrail_trap_unallocated_columns_being_dealloced - $__internal_1_$__cuda_sm10x_tcgen05_guardrail_trap_phase_invalid_during_alloc)
$__internal_1_$__cuda_sm10x_tcgen05_guardrail_trap_phase_invalid_during_alloc:
[----:B------:R-:W-:Y:S05]  /*34d0*/  BPT.TRAP 0x1 ;  /* 0x000000040000795c */ /* 0x000fea0000300000 */
[----:B------:R-:W-:-:S04]  /*34e0*/  IMAD.MOV.U32 R3, RZ, RZ, 0x0 ;  /* 0x00000000ff037424 */ /* 0x000fc800078e00ff */
[----:B------:R-:W-:Y:S05]  /*34f0*/  RET.REL.NODEC R2 `(gluon_tcgen05) ;  /* 0xffffffc802c07950 */ /* 0x000fea0003c3ffff */
        .weak           $__internal_2_$__cuda_sm10x_tcgen05_guardrail_trap_unallocated_columns_being_dealloced
        .type           $__internal_2_$__cuda_sm10x_tcgen05_guardrail_trap_unallocated_columns_being_dealloced,@function
        .size           $__internal_2_$__cuda_sm10x_tcgen05_guardrail_trap_unallocated_columns_being_dealloced,(.L_x_85 - $__internal_2_$__cuda_sm10x_tcgen05_guardrail_trap_unallocated_columns_being_dealloced)
$__internal_2_$__cuda_sm10x_tcgen05_guardrail_trap_unallocated_columns_being_dealloced:
[----:B------:R-:W-:Y:S05]  /*3500*/  BPT.TRAP 0x1 ;  /* 0x000000040000795c */ /* 0x000fea0000300000 */
[----:B------:R-:W-:-:S04]  /*3510*/  IMAD.MOV.U32 R3, RZ, RZ, 0x0 ;  /* 0x00000000ff037424 */ /* 0x000fc800078e00ff */
[----:B------:R-:W-:Y:S05]  /*3520*/  RET.REL.NODEC R2 `(gluon_tcgen05) ;  /* 0xffffffc802b47950 */ /* 0x000fea0003c3ffff */
.L_x_82:
[----:B------:R-:W-:-:S00]  /*3530*/  BRA `(.L_x_82) ;  /* 0xfffffffc00fc7947 */ /* 0x000fc0000383ffff */
[----:B------:R-:W-:-:S00]  /*3540*/  NOP ;  /* 0x0000000000007918 */ /* 0x000fc00000000000 */
        /* <DEDUP_REMOVED lines=11> */
.L_x_85:


//--------------------- .nv.shared.gluon_tcgen05  --------------------------
	.section	.nv.shared.gluon_tcgen05,"aw",@nobits
	.sectionflags	@""
	.align	16
	.zero		1024


//--------------------- .nv.shared.reserved.0     --------------------------
	.section	.nv.shared.reserved.0,"aw",@nobits
	.align	8
	.weak		__nv_reservedSMEM_offset_0_alias
	.size		__nv_reservedSMEM_offset_0_alias, 0, 64
	.other		__nv_reservedSMEM_offset_0_alias,@"STO_CUDA_RESERVED_SHARED STV_DEFAULT"
__nv_reservedSMEM_offset_0_alias:
	.zero		0
.nv.shared.reserved.0:
	.zero		64
	.weak		__nv_reservedSMEM_allocation_phase
	.type		__nv_reservedSMEM_allocation_phase,@object
	.size		__nv_reservedSMEM_allocation_phase,(.L_0 - __nv_reservedSMEM_allocation_phase)
__nv_reservedSMEM_allocation_phase:
	.zero		1
.L_0:
	.zero		7
	.weak		__nv_reservedSMEM_devtool_atexit_pc
	.type		__nv_reservedSMEM_devtool_atexit_pc,@object
	.size		__nv_reservedSMEM_devtool_atexit_pc,(__nv_reservedSMEM_allocation_mask - __nv_reservedSMEM_devtool_atexit_pc)
__nv_reservedSMEM_devtool_atexit_pc:
	.zero		8
	.weak		__nv_reservedSMEM_allocation_mask
	.type		__nv_reservedSMEM_allocation_mask,@object
	.size		__nv_reservedSMEM_allocation_mask,(.L_2 - __nv_reservedSMEM_allocation_mask)
__nv_reservedSMEM_allocation_mask:
	.zero		4
.L_2:


//--------------------- .nv.constant0.gluon_tcgen05 --------------------------
	.section	.nv.constant0.gluon_tcgen05,"a",@progbits
	.sectionflags	@""
	.align	4
.nv.constant0.gluon_tcgen05:
	.zero		976


//--------------------- SYMBOLS --------------------------

	.type		.nv.reservedSmem.offset0,@object
	.size		.nv.reservedSmem.offset0,0x4
	.type		.nv.reservedSmem.cap,@object
	.size		.nv.reservedSmem.cap,0x4
